//
// Generated by NVIDIA NVVM Compiler
//
// Compiler Build ID: CL-36424714
// Cuda compilation tools, release 13.0, V13.0.88
// Based on NVVM 20.0.0
//

.version 9.0
.target sm_100
.address_size 64

	// .globl	_Z14attention_wmmaPKfS0_S0_iiPf
// _ZZ14attention_wmmaPKfS0_S0_iiPfE14smem_stats_max has been demoted
// _ZZ14attention_wmmaPKfS0_S0_iiPfE14smem_stats_sum has been demoted
// _ZZ14attention_wmmaPKfS0_S0_iiPfE11smem_buffer has been demoted
// _ZZ14attention_wmmaPKfS0_S0_iiPfE6smem_O has been demoted
// _ZZ14attention_wmmaPKfS0_S0_iiPfE6smem_S has been demoted

.visible .entry _Z14attention_wmmaPKfS0_S0_iiPf(
	.param .u64 .ptr .align 1 _Z14attention_wmmaPKfS0_S0_iiPf_param_0,
	.param .u64 .ptr .align 1 _Z14attention_wmmaPKfS0_S0_iiPf_param_1,
	.param .u64 .ptr .align 1 _Z14attention_wmmaPKfS0_S0_iiPf_param_2,
	.param .u32 _Z14attention_wmmaPKfS0_S0_iiPf_param_3,
	.param .u32 _Z14attention_wmmaPKfS0_S0_iiPf_param_4,
	.param .u64 .ptr .align 1 _Z14attention_wmmaPKfS0_S0_iiPf_param_5
)
{
	.reg .pred 	%p<99>;
	.reg .b16 	%rs<134>;
	.reg .b32 	%r<342>;
	.reg .b32 	%f<405>;
	.reg .b64 	%rd<53>;
	// demoted variable
	.shared .align 4 .b8 _ZZ14attention_wmmaPKfS0_S0_iiPfE14smem_stats_max[64];
	// demoted variable
	.shared .align 4 .b8 _ZZ14attention_wmmaPKfS0_S0_iiPfE14smem_stats_sum[64];
	// demoted variable
	.shared .align 2 .b8 _ZZ14attention_wmmaPKfS0_S0_iiPfE11smem_buffer[512];
	// demoted variable
	.shared .align 4 .b8 _ZZ14attention_wmmaPKfS0_S0_iiPfE6smem_O[1024];
	// demoted variable
	.shared .align 4 .b8 _ZZ14attention_wmmaPKfS0_S0_iiPfE6smem_S[1024];
	ld.param.u64 	%rd6, [_Z14attention_wmmaPKfS0_S0_iiPf_param_0];
	ld.param.u64 	%rd7, [_Z14attention_wmmaPKfS0_S0_iiPf_param_1];
	ld.param.u64 	%rd8, [_Z14attention_wmmaPKfS0_S0_iiPf_param_2];
	ld.param.u32 	%r111, [_Z14attention_wmmaPKfS0_S0_iiPf_param_3];
	ld.param.u32 	%r112, [_Z14attention_wmmaPKfS0_S0_iiPf_param_4];
	ld.param.u64 	%rd5, [_Z14attention_wmmaPKfS0_S0_iiPf_param_5];
	cvta.to.global.u64 	%rd1, %rd6;
	cvta.to.global.u64 	%rd2, %rd7;
	cvta.to.global.u64 	%rd3, %rd8;
	mov.u32 	%r113, %ctaid.y;
	shl.b32 	%r1, %r113, 4;
	mov.u32 	%r114, %ctaid.x;
	shl.b32 	%r2, %r114, 4;
	setp.ge.s32 	%p1, %r1, %r111;
	setp.ge.s32 	%p2, %r2, %r112;
	or.pred  	%p3, %p1, %p2;
	@%p3 bra 	$L__BB0_104;
	mov.u32 	%r341, %tid.x;
	setp.gt.u32 	%p4, %r341, 15;
	@%p4 bra 	$L__BB0_3;
	shl.b32 	%r115, %r341, 2;
	mov.u32 	%r116, _ZZ14attention_wmmaPKfS0_S0_iiPfE14smem_stats_max;
	add.s32 	%r117, %r116, %r115;
	mov.b32 	%r118, -525502228;
	st.shared.u32 	[%r117], %r118;
	mov.u32 	%r119, _ZZ14attention_wmmaPKfS0_S0_iiPfE14smem_stats_sum;
	add.s32 	%r120, %r119, %r115;
	mov.b32 	%r121, 0;
	st.shared.u32 	[%r120], %r121;
$L__BB0_3:
	and.b32  	%r4, %r341, 15;
	max.u32 	%r123, %r341, 224;
	sub.s32 	%r124, %r123, %r341;
	add.s32 	%r5, %r124, 31;
	shr.u32 	%r125, %r5, 5;
	add.s32 	%r126, %r125, 1;
	and.b32  	%r6, %r126, 3;
	shr.u32 	%r7, %r341, 4;
	add.s32 	%r338, %r7, %r1;
	mul.lo.s32 	%r9, %r338, %r112;
	shl.b32 	%r127, %r341, 1;
	mov.u32 	%r128, _ZZ14attention_wmmaPKfS0_S0_iiPfE11smem_buffer;
	add.s32 	%r10, %r128, %r127;
	add.s32 	%r11, %r341, 32;
	shr.u32 	%r12, %r11, 4;
	add.s32 	%r13, %r12, %r1;
	mul.lo.s32 	%r14, %r13, %r112;
	add.s32 	%r15, %r341, 64;
	shr.u32 	%r16, %r15, 4;
	add.s32 	%r17, %r16, %r1;
	mul.lo.s32 	%r18, %r17, %r112;
	add.s32 	%r19, %r341, 96;
	shl.b32 	%r129, %r341, 2;
	and.b32  	%r130, %r129, 1020;
	mov.u32 	%r131, _ZZ14attention_wmmaPKfS0_S0_iiPfE6smem_S;
	add.s32 	%r20, %r131, %r130;
	and.b32  	%r132, %r11, 240;
	or.b32  	%r133, %r132, %r4;
	shl.b32 	%r134, %r133, 2;
	add.s32 	%r21, %r131, %r134;
	and.b32  	%r135, %r15, 240;
	or.b32  	%r136, %r135, %r4;
	shl.b32 	%r137, %r136, 2;
	add.s32 	%r22, %r131, %r137;
	add.s32 	%r23, %r4, %r2;
	shl.b32 	%r24, %r112, 3;
	mov.b32 	%r320, 0;
	mov.f32 	%f397, 0f00000000;
	mov.f32 	%f398, %f397;
	mov.f32 	%f399, %f397;
	mov.f32 	%f400, %f397;
	mov.f32 	%f401, %f397;
	mov.f32 	%f402, %f397;
	mov.f32 	%f403, %f397;
	mov.f32 	%f404, %f397;
$L__BB0_4:
	setp.gt.u32 	%p5, %r341, 255;
	@%p5 bra 	$L__BB0_33;
	setp.eq.s32 	%p6, %r6, 0;
	mov.u32 	%r321, %r341;
	@%p6 bra 	$L__BB0_18;
	setp.lt.u32 	%p7, %r338, %r111;
	add.s32 	%r26, %r4, %r320;
	setp.lt.s32 	%p8, %r26, %r112;
	and.pred  	%p9, %p7, %p8;
	@%p9 bra 	$L__BB0_8;
	mov.f32 	%f18, 0f00000000;
	// begin inline asm
	{  cvt.rn.f16.f32 %rs113, %f18;}

	// end inline asm
	bra.uni 	$L__BB0_9;
$L__BB0_8:
	add.s32 	%r139, %r9, %r26;
	mul.wide.s32 	%rd9, %r139, 4;
	add.s64 	%rd10, %rd1, %rd9;
	ld.global.nc.f32 	%f19, [%rd10];
	// begin inline asm
	{  cvt.rn.f16.f32 %rs113, %f19;}

	// end inline asm
$L__BB0_9:
	setp.eq.s32 	%p10, %r6, 1;
	st.shared.u16 	[%r10], %rs113;
	mov.u32 	%r321, %r11;
	@%p10 bra 	$L__BB0_18;
	setp.lt.s32 	%p11, %r26, %r112;
	setp.lt.u32 	%p12, %r13, %r111;
	and.pred  	%p13, %p12, %p11;
	@%p13 bra 	$L__BB0_12;
	mov.f32 	%f20, 0f00000000;
	// begin inline asm
	{  cvt.rn.f16.f32 %rs114, %f20;}

	// end inline asm
	bra.uni 	$L__BB0_13;
$L__BB0_12:
	add.s32 	%r140, %r14, %r26;
	mul.wide.s32 	%rd11, %r140, 4;
	add.s64 	%rd12, %rd1, %rd11;
	ld.global.nc.f32 	%f21, [%rd12];
	// begin inline asm
	{  cvt.rn.f16.f32 %rs114, %f21;}

	// end inline asm
$L__BB0_13:
	setp.eq.s32 	%p14, %r6, 2;
	st.shared.u16 	[%r10+64], %rs114;
	mov.u32 	%r321, %r15;
	@%p14 bra 	$L__BB0_18;
	setp.lt.s32 	%p15, %r26, %r112;
	setp.lt.u32 	%p16, %r17, %r111;
	and.pred  	%p17, %p16, %p15;
	@%p17 bra 	$L__BB0_16;
	mov.f32 	%f22, 0f00000000;
	// begin inline asm
	{  cvt.rn.f16.f32 %rs115, %f22;}

	// end inline asm
	bra.uni 	$L__BB0_17;
$L__BB0_16:
	add.s32 	%r141, %r18, %r26;
	mul.wide.s32 	%rd13, %r141, 4;
	add.s64 	%rd14, %rd1, %rd13;
	ld.global.nc.f32 	%f23, [%rd14];
	// begin inline asm
	{  cvt.rn.f16.f32 %rs115, %f23;}

	// end inline asm
$L__BB0_17:
	st.shared.u16 	[%r10+128], %rs115;
	mov.u32 	%r321, %r19;
$L__BB0_18:
	setp.lt.u32 	%p18, %r5, 96;
	@%p18 bra 	$L__BB0_33;
	add.s32 	%r28, %r4, %r320;
	add.s32 	%r142, %r321, 96;
	shr.u32 	%r143, %r142, 4;
	add.s32 	%r329, %r1, %r143;
	mad.lo.s32 	%r330, %r112, %r329, %r28;
	add.s32 	%r144, %r321, 64;
	shr.u32 	%r145, %r144, 4;
	add.s32 	%r327, %r1, %r145;
	mad.lo.s32 	%r328, %r112, %r327, %r28;
	add.s32 	%r146, %r321, 32;
	shr.u32 	%r147, %r146, 4;
	add.s32 	%r325, %r1, %r147;
	mad.lo.s32 	%r326, %r112, %r325, %r28;
	shl.b32 	%r148, %r321, 1;
	mov.u32 	%r149, _ZZ14attention_wmmaPKfS0_S0_iiPfE11smem_buffer;
	add.s32 	%r150, %r149, %r148;
	add.s32 	%r324, %r150, 128;
	shr.u32 	%r151, %r321, 4;
	add.s32 	%r322, %r1, %r151;
	mad.lo.s32 	%r323, %r112, %r322, %r28;
$L__BB0_20:
	setp.ge.s32 	%p19, %r28, %r112;
	setp.ge.s32 	%p20, %r322, %r111;
	or.pred  	%p21, %p20, %p19;
	@%p21 bra 	$L__BB0_22;
	mul.wide.s32 	%rd15, %r323, 4;
	add.s64 	%rd16, %rd1, %rd15;
	ld.global.nc.f32 	%f25, [%rd16];
	// begin inline asm
	{  cvt.rn.f16.f32 %rs116, %f25;}

	// end inline asm
	bra.uni 	$L__BB0_23;
$L__BB0_22:
	mov.f32 	%f24, 0f00000000;
	// begin inline asm
	{  cvt.rn.f16.f32 %rs116, %f24;}

	// end inline asm
$L__BB0_23:
	setp.lt.s32 	%p22, %r28, %r112;
	st.shared.u16 	[%r324+-128], %rs116;
	setp.lt.s32 	%p23, %r325, %r111;
	and.pred  	%p24, %p23, %p22;
	@%p24 bra 	$L__BB0_25;
	mov.f32 	%f26, 0f00000000;
	// begin inline asm
	{  cvt.rn.f16.f32 %rs117, %f26;}

	// end inline asm
	bra.uni 	$L__BB0_26;
$L__BB0_25:
	mul.wide.s32 	%rd17, %r326, 4;
	add.s64 	%rd18, %rd1, %rd17;
	ld.global.nc.f32 	%f27, [%rd18];
	// begin inline asm
	{  cvt.rn.f16.f32 %rs117, %f27;}

	// end inline asm
$L__BB0_26:
	st.shared.u16 	[%r324+-64], %rs117;
	setp.lt.s32 	%p26, %r327, %r111;
	and.pred  	%p27, %p26, %p22;
	@%p27 bra 	$L__BB0_28;
	mov.f32 	%f28, 0f00000000;
	// begin inline asm
	{  cvt.rn.f16.f32 %rs118, %f28;}

	// end inline asm
	bra.uni 	$L__BB0_29;
$L__BB0_28:
	mul.wide.s32 	%rd19, %r328, 4;
	add.s64 	%rd20, %rd1, %rd19;
	ld.global.nc.f32 	%f29, [%rd20];
	// begin inline asm
	{  cvt.rn.f16.f32 %rs118, %f29;}

	// end inline asm
$L__BB0_29:
	st.shared.u16 	[%r324], %rs118;
	setp.lt.s32 	%p29, %r329, %r111;
	and.pred  	%p30, %p29, %p22;
	@%p30 bra 	$L__BB0_31;
	mov.f32 	%f30, 0f00000000;
	// begin inline asm
	{  cvt.rn.f16.f32 %rs119, %f30;}

	// end inline asm
	bra.uni 	$L__BB0_32;
$L__BB0_31:
	mul.wide.s32 	%rd21, %r330, 4;
	add.s64 	%rd22, %rd1, %rd21;
	ld.global.nc.f32 	%f31, [%rd22];
	// begin inline asm
	{  cvt.rn.f16.f32 %rs119, %f31;}

	// end inline asm
$L__BB0_32:
	st.shared.u16 	[%r324+64], %rs119;
	add.s32 	%r48, %r321, 128;
	add.s32 	%r330, %r330, %r24;
	add.s32 	%r329, %r329, 8;
	add.s32 	%r328, %r328, %r24;
	add.s32 	%r327, %r327, 8;
	add.s32 	%r326, %r326, %r24;
	add.s32 	%r325, %r325, 8;
	add.s32 	%r324, %r324, 256;
	add.s32 	%r323, %r323, %r24;
	add.s32 	%r322, %r322, 8;
	setp.lt.u32 	%p31, %r321, 128;
	mov.u32 	%r321, %r48;
	@%p31 bra 	$L__BB0_20;
$L__BB0_33:
	setp.gt.u32 	%p32, %r341, 255;
	mov.u32 	%r152, _ZZ14attention_wmmaPKfS0_S0_iiPfE11smem_buffer;
	mov.b32 	%r153, 16;
	wmma.load.a.sync.aligned.row.m16n16k16.shared.f16 	{%r58, %r59, %r60, %r61, %r62, %r63, %r64, %r65}, [%r152], %r153;
	@%p32 bra 	$L__BB0_61;
	setp.eq.s32 	%p33, %r6, 0;
	mov.u32 	%r332, %r341;
	@%p33 bra 	$L__BB0_47;
	setp.lt.s32 	%p34, %r4, %r112;
	add.s32 	%r66, %r7, %r320;
	setp.lt.s32 	%p35, %r66, %r111;
	and.pred  	%p36, %p34, %p35;
	@%p36 bra 	$L__BB0_37;
	mov.f32 	%f32, 0f00000000;
	// begin inline asm
	{  cvt.rn.f16.f32 %rs120, %f32;}

	// end inline asm
	bra.uni 	$L__BB0_38;
$L__BB0_37:
	mad.lo.s32 	%r154, %r66, %r112, %r4;
	mul.wide.s32 	%rd23, %r154, 4;
	add.s64 	%rd24, %rd2, %rd23;
	ld.global.nc.f32 	%f33, [%rd24];
	// begin inline asm
	{  cvt.rn.f16.f32 %rs120, %f33;}

	// end inline asm
$L__BB0_38:
	setp.eq.s32 	%p37, %r6, 1;
	st.shared.u16 	[%r10], %rs120;
	mov.u32 	%r332, %r11;
	@%p37 bra 	$L__BB0_47;
	add.s32 	%r67, %r12, %r320;
	setp.lt.s32 	%p39, %r67, %r111;
	and.pred  	%p40, %p34, %p39;
	@%p40 bra 	$L__BB0_41;
	mov.f32 	%f34, 0f00000000;
	// begin inline asm
	{  cvt.rn.f16.f32 %rs121, %f34;}

	// end inline asm
	bra.uni 	$L__BB0_42;
$L__BB0_41:
	mad.lo.s32 	%r155, %r67, %r112, %r4;
	mul.wide.s32 	%rd25, %r155, 4;
	add.s64 	%rd26, %rd2, %rd25;
	ld.global.nc.f32 	%f35, [%rd26];
	// begin inline asm
	{  cvt.rn.f16.f32 %rs121, %f35;}

	// end inline asm
$L__BB0_42:
	setp.eq.s32 	%p41, %r6, 2;
	st.shared.u16 	[%r10+64], %rs121;
	mov.u32 	%r332, %r15;
	@%p41 bra 	$L__BB0_47;
	add.s32 	%r68, %r16, %r320;
	setp.lt.s32 	%p43, %r68, %r111;
	and.pred  	%p44, %p34, %p43;
	@%p44 bra 	$L__BB0_45;
	mov.f32 	%f36, 0f00000000;
	// begin inline asm
	{  cvt.rn.f16.f32 %rs122, %f36;}

	// end inline asm
	bra.uni 	$L__BB0_46;
$L__BB0_45:
	mad.lo.s32 	%r156, %r68, %r112, %r4;
	mul.wide.s32 	%rd27, %r156, 4;
	add.s64 	%rd28, %rd2, %rd27;
	ld.global.nc.f32 	%f37, [%rd28];
	// begin inline asm
	{  cvt.rn.f16.f32 %rs122, %f37;}

	// end inline asm
$L__BB0_46:
	st.shared.u16 	[%r10+128], %rs122;
	mov.u32 	%r332, %r19;
$L__BB0_47:
	setp.lt.u32 	%p45, %r5, 96;
	@%p45 bra 	$L__BB0_61;
$L__BB0_48:
	setp.ge.s32 	%p46, %r4, %r112;
	shr.u32 	%r157, %r332, 4;
	add.s32 	%r71, %r157, %r320;
	setp.ge.s32 	%p47, %r71, %r111;
	or.pred  	%p48, %p46, %p47;
	@%p48 bra 	$L__BB0_50;
	mad.lo.s32 	%r158, %r71, %r112, %r4;
	mul.wide.s32 	%rd29, %r158, 4;
	add.s64 	%rd30, %rd2, %rd29;
	ld.global.nc.f32 	%f39, [%rd30];
	// begin inline asm
	{  cvt.rn.f16.f32 %rs123, %f39;}

	// end inline asm
	bra.uni 	$L__BB0_51;
$L__BB0_50:
	mov.f32 	%f38, 0f00000000;
	// begin inline asm
	{  cvt.rn.f16.f32 %rs123, %f38;}

	// end inline asm
$L__BB0_51:
	setp.lt.s32 	%p49, %r4, %r112;
	shl.b32 	%r159, %r332, 1;
	add.s32 	%r72, %r152, %r159;
	st.shared.u16 	[%r72], %rs123;
	add.s32 	%r161, %r332, 32;
	shr.u32 	%r162, %r161, 4;
	add.s32 	%r73, %r162, %r320;
	setp.lt.s32 	%p50, %r73, %r111;
	and.pred  	%p51, %p49, %p50;
	@%p51 bra 	$L__BB0_53;
	mov.f32 	%f40, 0f00000000;
	// begin inline asm
	{  cvt.rn.f16.f32 %rs124, %f40;}

	// end inline asm
	bra.uni 	$L__BB0_54;
$L__BB0_53:
	mad.lo.s32 	%r163, %r73, %r112, %r4;
	mul.wide.s32 	%rd31, %r163, 4;
	add.s64 	%rd32, %rd2, %rd31;
	ld.global.nc.f32 	%f41, [%rd32];
	// begin inline asm
	{  cvt.rn.f16.f32 %rs124, %f41;}

	// end inline asm
$L__BB0_54:
	st.shared.u16 	[%r72+64], %rs124;
	add.s32 	%r164, %r332, 64;
	shr.u32 	%r165, %r164, 4;
	add.s32 	%r74, %r165, %r320;
	setp.lt.s32 	%p53, %r74, %r111;
	and.pred  	%p54, %p49, %p53;
	@%p54 bra 	$L__BB0_56;
	mov.f32 	%f42, 0f00000000;
	// begin inline asm
	{  cvt.rn.f16.f32 %rs125, %f42;}

	// end inline asm
	bra.uni 	$L__BB0_57;
$L__BB0_56:
	mad.lo.s32 	%r166, %r74, %r112, %r4;
	mul.wide.s32 	%rd33, %r166, 4;
	add.s64 	%rd34, %rd2, %rd33;
	ld.global.nc.f32 	%f43, [%rd34];
	// begin inline asm
	{  cvt.rn.f16.f32 %rs125, %f43;}

	// end inline asm
$L__BB0_57:
	st.shared.u16 	[%r72+128], %rs125;
	add.s32 	%r167, %r332, 96;
	shr.u32 	%r168, %r167, 4;
	add.s32 	%r75, %r168, %r320;
	setp.lt.s32 	%p56, %r75, %r111;
	and.pred  	%p57, %p49, %p56;
	@%p57 bra 	$L__BB0_59;
	mov.f32 	%f44, 0f00000000;
	// begin inline asm
	{  cvt.rn.f16.f32 %rs126, %f44;}

	// end inline asm
	bra.uni 	$L__BB0_60;
$L__BB0_59:
	mad.lo.s32 	%r169, %r75, %r112, %r4;
	mul.wide.s32 	%rd35, %r169, 4;
	add.s64 	%rd36, %rd2, %rd35;
	ld.global.nc.f32 	%f45, [%rd36];
	// begin inline asm
	{  cvt.rn.f16.f32 %rs126, %f45;}

	// end inline asm
$L__BB0_60:
	st.shared.u16 	[%r72+192], %rs126;
	add.s32 	%r76, %r332, 128;
	setp.lt.u32 	%p58, %r332, 128;
	mov.u32 	%r332, %r76;
	@%p58 bra 	$L__BB0_48;
$L__BB0_61:
	setp.gt.u32 	%p59, %r341, 15;
	mov.u32 	%r170, _ZZ14attention_wmmaPKfS0_S0_iiPfE11smem_buffer;
	mov.b32 	%r171, 16;
	wmma.load.b.sync.aligned.col.m16n16k16.shared.f16 	{%r172, %r173, %r174, %r175, %r176, %r177, %r178, %r179}, [%r170], %r171;
	mov.f32 	%f46, 0f00000000;
	wmma.mma.sync.aligned.row.col.m16n16k16.f32.f32 {%f47, %f48, %f49, %f50, %f51, %f52, %f53, %f54}, {%r58, %r59, %r60, %r61, %r62, %r63, %r64, %r65}, {%r172, %r173, %r174, %r175, %r176, %r177, %r178, %r179}, {%f46, %f46, %f46, %f46, %f46, %f46, %f46, %f46};
	mov.u32 	%r180, _ZZ14attention_wmmaPKfS0_S0_iiPfE6smem_S;
	wmma.store.d.sync.aligned.row.m16n16k16.shared.f32 	[%r180], {%f47, %f48, %f49, %f50, %f51, %f52, %f53, %f54}, %r171;
	@%p59 bra 	$L__BB0_63;
	shl.b32 	%r181, %r341, 6;
	mov.u32 	%r182, _ZZ14attention_wmmaPKfS0_S0_iiPfE6smem_S;
	add.s32 	%r183, %r182, %r181;
	ld.shared.f32 	%f55, [%r183];
	max.f32 	%f56, %f55, 0fE0AD78EC;
	ld.shared.f32 	%f57, [%r183+4];
	max.f32 	%f58, %f56, %f57;
	ld.shared.f32 	%f59, [%r183+8];
	max.f32 	%f60, %f58, %f59;
	ld.shared.f32 	%f61, [%r183+12];
	max.f32 	%f62, %f60, %f61;
	ld.shared.f32 	%f63, [%r183+16];
	max.f32 	%f64, %f62, %f63;
	ld.shared.f32 	%f65, [%r183+20];
	max.f32 	%f66, %f64, %f65;
	ld.shared.f32 	%f67, [%r183+24];
	max.f32 	%f68, %f66, %f67;
	ld.shared.f32 	%f69, [%r183+28];
	max.f32 	%f70, %f68, %f69;
	ld.shared.f32 	%f71, [%r183+32];
	max.f32 	%f72, %f70, %f71;
	ld.shared.f32 	%f73, [%r183+36];
	max.f32 	%f74, %f72, %f73;
	ld.shared.f32 	%f75, [%r183+40];
	max.f32 	%f76, %f74, %f75;
	ld.shared.f32 	%f77, [%r183+44];
	max.f32 	%f78, %f76, %f77;
	ld.shared.f32 	%f79, [%r183+48];
	max.f32 	%f80, %f78, %f79;
	ld.shared.f32 	%f81, [%r183+52];
	max.f32 	%f82, %f80, %f81;
	ld.shared.f32 	%f83, [%r183+56];
	max.f32 	%f84, %f82, %f83;
	ld.shared.f32 	%f85, [%r183+60];
	max.f32 	%f86, %f84, %f85;
	shl.b32 	%r184, %r4, 2;
	mov.u32 	%r185, _ZZ14attention_wmmaPKfS0_S0_iiPfE14smem_stats_max;
	add.s32 	%r186, %r185, %r184;
	ld.shared.f32 	%f87, [%r186];
	max.f32 	%f88, %f87, %f86;
	sub.f32 	%f89, %f55, %f88;
	fma.rn.f32 	%f90, %f89, 0f3BBB989D, 0f3F000000;
	cvt.sat.f32.f32 	%f91, %f90;
	mov.f32 	%f92, 0f4B400001;
	mov.f32 	%f93, 0f437C0000;
	fma.rm.f32 	%f94, %f91, %f93, %f92;
	add.f32 	%f95, %f94, 0fCB40007F;
	neg.f32 	%f96, %f95;
	fma.rn.f32 	%f97, %f89, 0f3FB8AA3B, %f96;
	fma.rn.f32 	%f98, %f89, 0f32A57060, %f97;
	mov.b32 	%r187, %f94;
	shl.b32 	%r188, %r187, 23;
	mov.b32 	%f99, %r188;
	ex2.approx.ftz.f32 	%f100, %f98;
	fma.rn.f32 	%f101, %f100, %f99, 0f00000000;
	sub.f32 	%f102, %f57, %f88;
	fma.rn.f32 	%f103, %f102, 0f3BBB989D, 0f3F000000;
	cvt.sat.f32.f32 	%f104, %f103;
	fma.rm.f32 	%f105, %f104, %f93, %f92;
	add.f32 	%f106, %f105, 0fCB40007F;
	neg.f32 	%f107, %f106;
	fma.rn.f32 	%f108, %f102, 0f3FB8AA3B, %f107;
	fma.rn.f32 	%f109, %f102, 0f32A57060, %f108;
	mov.b32 	%r189, %f105;
	shl.b32 	%r190, %r189, 23;
	mov.b32 	%f110, %r190;
	ex2.approx.ftz.f32 	%f111, %f109;
	fma.rn.f32 	%f112, %f111, %f110, %f101;
	sub.f32 	%f113, %f59, %f88;
	fma.rn.f32 	%f114, %f113, 0f3BBB989D, 0f3F000000;
	cvt.sat.f32.f32 	%f115, %f114;
	fma.rm.f32 	%f116, %f115, %f93, %f92;
	add.f32 	%f117, %f116, 0fCB40007F;
	neg.f32 	%f118, %f117;
	fma.rn.f32 	%f119, %f113, 0f3FB8AA3B, %f118;
	fma.rn.f32 	%f120, %f113, 0f32A57060, %f119;
	mov.b32 	%r191, %f116;
	shl.b32 	%r192, %r191, 23;
	mov.b32 	%f121, %r192;
	ex2.approx.ftz.f32 	%f122, %f120;
	fma.rn.f32 	%f123, %f122, %f121, %f112;
	sub.f32 	%f124, %f61, %f88;
	fma.rn.f32 	%f125, %f124, 0f3BBB989D, 0f3F000000;
	cvt.sat.f32.f32 	%f126, %f125;
	fma.rm.f32 	%f127, %f126, %f93, %f92;
	add.f32 	%f128, %f127, 0fCB40007F;
	neg.f32 	%f129, %f128;
	fma.rn.f32 	%f130, %f124, 0f3FB8AA3B, %f129;
	fma.rn.f32 	%f131, %f124, 0f32A57060, %f130;
	mov.b32 	%r193, %f127;
	shl.b32 	%r194, %r193, 23;
	mov.b32 	%f132, %r194;
	ex2.approx.ftz.f32 	%f133, %f131;
	fma.rn.f32 	%f134, %f133, %f132, %f123;
	sub.f32 	%f135, %f63, %f88;
	fma.rn.f32 	%f136, %f135, 0f3BBB989D, 0f3F000000;
	cvt.sat.f32.f32 	%f137, %f136;
	fma.rm.f32 	%f138, %f137, %f93, %f92;
	add.f32 	%f139, %f138, 0fCB40007F;
	neg.f32 	%f140, %f139;
	fma.rn.f32 	%f141, %f135, 0f3FB8AA3B, %f140;
	fma.rn.f32 	%f142, %f135, 0f32A57060, %f141;
	mov.b32 	%r195, %f138;
	shl.b32 	%r196, %r195, 23;
	mov.b32 	%f143, %r196;
	ex2.approx.ftz.f32 	%f144, %f142;
	fma.rn.f32 	%f145, %f144, %f143, %f134;
	sub.f32 	%f146, %f65, %f88;
	fma.rn.f32 	%f147, %f146, 0f3BBB989D, 0f3F000000;
	cvt.sat.f32.f32 	%f148, %f147;
	fma.rm.f32 	%f149, %f148, %f93, %f92;
	add.f32 	%f150, %f149, 0fCB40007F;
	neg.f32 	%f151, %f150;
	fma.rn.f32 	%f152, %f146, 0f3FB8AA3B, %f151;
	fma.rn.f32 	%f153, %f146, 0f32A57060, %f152;
	mov.b32 	%r197, %f149;
	shl.b32 	%r198, %r197, 23;
	mov.b32 	%f154, %r198;
	ex2.approx.ftz.f32 	%f155, %f153;
	fma.rn.f32 	%f156, %f155, %f154, %f145;
	sub.f32 	%f157, %f67, %f88;
	fma.rn.f32 	%f158, %f157, 0f3BBB989D, 0f3F000000;
	cvt.sat.f32.f32 	%f159, %f158;
	fma.rm.f32 	%f160, %f159, %f93, %f92;
	add.f32 	%f161, %f160, 0fCB40007F;
	neg.f32 	%f162, %f161;
	fma.rn.f32 	%f163, %f157, 0f3FB8AA3B, %f162;
	fma.rn.f32 	%f164, %f157, 0f32A57060, %f163;
	mov.b32 	%r199, %f160;
	shl.b32 	%r200, %r199, 23;
	mov.b32 	%f165, %r200;
	ex2.approx.ftz.f32 	%f166, %f164;
	fma.rn.f32 	%f167, %f166, %f165, %f156;
	sub.f32 	%f168, %f69, %f88;
	fma.rn.f32 	%f169, %f168, 0f3BBB989D, 0f3F000000;
	cvt.sat.f32.f32 	%f170, %f169;
	fma.rm.f32 	%f171, %f170, %f93, %f92;
	add.f32 	%f172, %f171, 0fCB40007F;
	neg.f32 	%f173, %f172;
	fma.rn.f32 	%f174, %f168, 0f3FB8AA3B, %f173;
	fma.rn.f32 	%f175, %f168, 0f32A57060, %f174;
	mov.b32 	%r201, %f171;
	shl.b32 	%r202, %r201, 23;
	mov.b32 	%f176, %r202;
	ex2.approx.ftz.f32 	%f177, %f175;
	fma.rn.f32 	%f178, %f177, %f176, %f167;
	sub.f32 	%f179, %f71, %f88;
	fma.rn.f32 	%f180, %f179, 0f3BBB989D, 0f3F000000;
	cvt.sat.f32.f32 	%f181, %f180;
	fma.rm.f32 	%f182, %f181, %f93, %f92;
	add.f32 	%f183, %f182, 0fCB40007F;
	neg.f32 	%f184, %f183;
	fma.rn.f32 	%f185, %f179, 0f3FB8AA3B, %f184;
	fma.rn.f32 	%f186, %f179, 0f32A57060, %f185;
	mov.b32 	%r203, %f182;
	shl.b32 	%r204, %r203, 23;
	mov.b32 	%f187, %r204;
	ex2.approx.ftz.f32 	%f188, %f186;
	fma.rn.f32 	%f189, %f188, %f187, %f178;
	sub.f32 	%f190, %f73, %f88;
	fma.rn.f32 	%f191, %f190, 0f3BBB989D, 0f3F000000;
	cvt.sat.f32.f32 	%f192, %f191;
	fma.rm.f32 	%f193, %f192, %f93, %f92;
	add.f32 	%f194, %f193, 0fCB40007F;
	neg.f32 	%f195, %f194;
	fma.rn.f32 	%f196, %f190, 0f3FB8AA3B, %f195;
	fma.rn.f32 	%f197, %f190, 0f32A57060, %f196;
	mov.b32 	%r205, %f193;
	shl.b32 	%r206, %r205, 23;
	mov.b32 	%f198, %r206;
	ex2.approx.ftz.f32 	%f199, %f197;
	fma.rn.f32 	%f200, %f199, %f198, %f189;
	sub.f32 	%f201, %f75, %f88;
	fma.rn.f32 	%f202, %f201, 0f3BBB989D, 0f3F000000;
	cvt.sat.f32.f32 	%f203, %f202;
	fma.rm.f32 	%f204, %f203, %f93, %f92;
	add.f32 	%f205, %f204, 0fCB40007F;
	neg.f32 	%f206, %f205;
	fma.rn.f32 	%f207, %f201, 0f3FB8AA3B, %f206;
	fma.rn.f32 	%f208, %f201, 0f32A57060, %f207;
	mov.b32 	%r207, %f204;
	shl.b32 	%r208, %r207, 23;
	mov.b32 	%f209, %r208;
	ex2.approx.ftz.f32 	%f210, %f208;
	fma.rn.f32 	%f211, %f210, %f209, %f200;
	sub.f32 	%f212, %f77, %f88;
	fma.rn.f32 	%f213, %f212, 0f3BBB989D, 0f3F000000;
	cvt.sat.f32.f32 	%f214, %f213;
	fma.rm.f32 	%f215, %f214, %f93, %f92;
	add.f32 	%f216, %f215, 0fCB40007F;
	neg.f32 	%f217, %f216;
	fma.rn.f32 	%f218, %f212, 0f3FB8AA3B, %f217;
	fma.rn.f32 	%f219, %f212, 0f32A57060, %f218;
	mov.b32 	%r209, %f215;
	shl.b32 	%r210, %r209, 23;
	mov.b32 	%f220, %r210;
	ex2.approx.ftz.f32 	%f221, %f219;
	fma.rn.f32 	%f222, %f221, %f220, %f211;
	sub.f32 	%f223, %f79, %f88;
	fma.rn.f32 	%f224, %f223, 0f3BBB989D, 0f3F000000;
	cvt.sat.f32.f32 	%f225, %f224;
	fma.rm.f32 	%f226, %f225, %f93, %f92;
	add.f32 	%f227, %f226, 0fCB40007F;
	neg.f32 	%f228, %f227;
	fma.rn.f32 	%f229, %f223, 0f3FB8AA3B, %f228;
	fma.rn.f32 	%f230, %f223, 0f32A57060, %f229;
	mov.b32 	%r211, %f226;
	shl.b32 	%r212, %r211, 23;
	mov.b32 	%f231, %r212;
	ex2.approx.ftz.f32 	%f232, %f230;
	fma.rn.f32 	%f233, %f232, %f231, %f222;
	sub.f32 	%f234, %f81, %f88;
	fma.rn.f32 	%f235, %f234, 0f3BBB989D, 0f3F000000;
	cvt.sat.f32.f32 	%f236, %f235;
	fma.rm.f32 	%f237, %f236, %f93, %f92;
	add.f32 	%f238, %f237, 0fCB40007F;
	neg.f32 	%f239, %f238;
	fma.rn.f32 	%f240, %f234, 0f3FB8AA3B, %f239;
	fma.rn.f32 	%f241, %f234, 0f32A57060, %f240;
	mov.b32 	%r213, %f237;
	shl.b32 	%r214, %r213, 23;
	mov.b32 	%f242, %r214;
	ex2.approx.ftz.f32 	%f243, %f241;
	fma.rn.f32 	%f244, %f243, %f242, %f233;
	sub.f32 	%f245, %f83, %f88;
	fma.rn.f32 	%f246, %f245, 0f3BBB989D, 0f3F000000;
	cvt.sat.f32.f32 	%f247, %f246;
	fma.rm.f32 	%f248, %f247, %f93, %f92;
	add.f32 	%f249, %f248, 0fCB40007F;
	neg.f32 	%f250, %f249;
	fma.rn.f32 	%f251, %f245, 0f3FB8AA3B, %f250;
	fma.rn.f32 	%f252, %f245, 0f32A57060, %f251;
	mov.b32 	%r215, %f248;
	shl.b32 	%r216, %r215, 23;
	mov.b32 	%f253, %r216;
	ex2.approx.ftz.f32 	%f254, %f252;
	fma.rn.f32 	%f255, %f254, %f253, %f244;
	sub.f32 	%f256, %f85, %f88;
	fma.rn.f32 	%f257, %f256, 0f3BBB989D, 0f3F000000;
	cvt.sat.f32.f32 	%f258, %f257;
	fma.rm.f32 	%f259, %f258, %f93, %f92;
	add.f32 	%f260, %f259, 0fCB40007F;
	neg.f32 	%f261, %f260;
	fma.rn.f32 	%f262, %f256, 0f3FB8AA3B, %f261;
	fma.rn.f32 	%f263, %f256, 0f32A57060, %f262;
	mov.b32 	%r217, %f259;
	shl.b32 	%r218, %r217, 23;
	mov.b32 	%f264, %r218;
	ex2.approx.ftz.f32 	%f265, %f263;
	fma.rn.f32 	%f266, %f265, %f264, %f255;
	sub.f32 	%f267, %f87, %f88;
	fma.rn.f32 	%f268, %f267, 0f3BBB989D, 0f3F000000;
	cvt.sat.f32.f32 	%f269, %f268;
	fma.rm.f32 	%f270, %f269, %f93, %f92;
	add.f32 	%f271, %f270, 0fCB40007F;
	neg.f32 	%f272, %f271;
	fma.rn.f32 	%f273, %f267, 0f3FB8AA3B, %f272;
	fma.rn.f32 	%f274, %f267, 0f32A57060, %f273;
	mov.b32 	%r219, %f270;
	shl.b32 	%r220, %r219, 23;
	mov.b32 	%f275, %r220;
	ex2.approx.ftz.f32 	%f276, %f274;
	mul.f32 	%f277, %f276, %f275;
	mov.u32 	%r221, _ZZ14attention_wmmaPKfS0_S0_iiPfE14smem_stats_sum;
	add.s32 	%r222, %r221, %r184;
	ld.shared.f32 	%f278, [%r222];
	fma.rn.f32 	%f279, %f278, %f277, %f266;
	st.shared.f32 	[%r186], %f88;
	st.shared.f32 	[%r222], %f279;
$L__BB0_63:
	setp.gt.u32 	%p60, %r341, 255;
	@%p60 bra 	$L__BB0_70;
	setp.eq.s32 	%p61, %r6, 0;
	mov.u32 	%r334, %r341;
	@%p61 bra 	$L__BB0_68;
	setp.eq.s32 	%p62, %r6, 1;
	ld.shared.f32 	%f281, [%r20];
	shl.b32 	%r223, %r7, 2;
	mov.u32 	%r224, _ZZ14attention_wmmaPKfS0_S0_iiPfE14smem_stats_max;
	add.s32 	%r225, %r224, %r223;
	ld.shared.f32 	%f282, [%r225];
	sub.f32 	%f283, %f281, %f282;
	fma.rn.f32 	%f284, %f283, 0f3BBB989D, 0f3F000000;
	cvt.sat.f32.f32 	%f285, %f284;
	mov.f32 	%f286, 0f4B400001;
	mov.f32 	%f287, 0f437C0000;
	fma.rm.f32 	%f288, %f285, %f287, %f286;
	add.f32 	%f289, %f288, 0fCB40007F;
	neg.f32 	%f290, %f289;
	fma.rn.f32 	%f291, %f283, 0f3FB8AA3B, %f290;
	fma.rn.f32 	%f292, %f283, 0f32A57060, %f291;
	mov.b32 	%r226, %f288;
	shl.b32 	%r227, %r226, 23;
	mov.b32 	%f293, %r227;
	ex2.approx.ftz.f32 	%f294, %f292;
	mul.f32 	%f280, %f294, %f293;
	// begin inline asm
	{  cvt.rn.f16.f32 %rs92, %f280;}

	// end inline asm
	st.shared.u16 	[%r10], %rs92;
	mov.u32 	%r334, %r11;
	@%p62 bra 	$L__BB0_68;
	setp.eq.s32 	%p63, %r6, 2;
	ld.shared.f32 	%f296, [%r21];
	shl.b32 	%r228, %r12, 2;
	add.s32 	%r230, %r224, %r228;
	ld.shared.f32 	%f297, [%r230];
	sub.f32 	%f298, %f296, %f297;
	fma.rn.f32 	%f299, %f298, 0f3BBB989D, 0f3F000000;
	cvt.sat.f32.f32 	%f300, %f299;
	mov.f32 	%f301, 0f4B400001;
	mov.f32 	%f302, 0f437C0000;
	fma.rm.f32 	%f303, %f300, %f302, %f301;
	add.f32 	%f304, %f303, 0fCB40007F;
	neg.f32 	%f305, %f304;
	fma.rn.f32 	%f306, %f298, 0f3FB8AA3B, %f305;
	fma.rn.f32 	%f307, %f298, 0f32A57060, %f306;
	mov.b32 	%r231, %f303;
	shl.b32 	%r232, %r231, 23;
	mov.b32 	%f308, %r232;
	ex2.approx.ftz.f32 	%f309, %f307;
	mul.f32 	%f295, %f309, %f308;
	// begin inline asm
	{  cvt.rn.f16.f32 %rs93, %f295;}

	// end inline asm
	st.shared.u16 	[%r10+64], %rs93;
	mov.u32 	%r334, %r15;
	@%p63 bra 	$L__BB0_68;
	ld.shared.f32 	%f311, [%r22];
	shl.b32 	%r233, %r16, 2;
	add.s32 	%r235, %r224, %r233;
	ld.shared.f32 	%f312, [%r235];
	sub.f32 	%f313, %f311, %f312;
	fma.rn.f32 	%f314, %f313, 0f3BBB989D, 0f3F000000;
	cvt.sat.f32.f32 	%f315, %f314;
	mov.f32 	%f316, 0f4B400001;
	mov.f32 	%f317, 0f437C0000;
	fma.rm.f32 	%f318, %f315, %f317, %f316;
	add.f32 	%f319, %f318, 0fCB40007F;
	neg.f32 	%f320, %f319;
	fma.rn.f32 	%f321, %f313, 0f3FB8AA3B, %f320;
	fma.rn.f32 	%f322, %f313, 0f32A57060, %f321;
	mov.b32 	%r236, %f318;
	shl.b32 	%r237, %r236, 23;
	mov.b32 	%f323, %r237;
	ex2.approx.ftz.f32 	%f324, %f322;
	mul.f32 	%f310, %f324, %f323;
	// begin inline asm
	{  cvt.rn.f16.f32 %rs94, %f310;}

	// end inline asm
	st.shared.u16 	[%r10+128], %rs94;
	mov.u32 	%r334, %r19;
$L__BB0_68:
	setp.lt.u32 	%p64, %r5, 96;
	@%p64 bra 	$L__BB0_70;
$L__BB0_69:
	and.b32  	%r238, %r334, 240;
	or.b32  	%r239, %r238, %r4;
	shl.b32 	%r240, %r239, 2;
	mov.u32 	%r241, _ZZ14attention_wmmaPKfS0_S0_iiPfE6smem_S;
	add.s32 	%r242, %r241, %r240;
	ld.shared.f32 	%f329, [%r242];
	shr.u32 	%r243, %r334, 2;
	and.b32  	%r244, %r243, 1073741820;
	mov.u32 	%r245, _ZZ14attention_wmmaPKfS0_S0_iiPfE14smem_stats_max;
	add.s32 	%r246, %r245, %r244;
	ld.shared.f32 	%f330, [%r246];
	sub.f32 	%f331, %f329, %f330;
	fma.rn.f32 	%f332, %f331, 0f3BBB989D, 0f3F000000;
	cvt.sat.f32.f32 	%f333, %f332;
	mov.f32 	%f334, 0f4B400001;
	mov.f32 	%f335, 0f437C0000;
	fma.rm.f32 	%f336, %f333, %f335, %f334;
	add.f32 	%f337, %f336, 0fCB40007F;
	neg.f32 	%f338, %f337;
	fma.rn.f32 	%f339, %f331, 0f3FB8AA3B, %f338;
	fma.rn.f32 	%f340, %f331, 0f32A57060, %f339;
	mov.b32 	%r247, %f336;
	shl.b32 	%r248, %r247, 23;
	mov.b32 	%f341, %r248;
	ex2.approx.ftz.f32 	%f342, %f340;
	mul.f32 	%f325, %f342, %f341;
	// begin inline asm
	{  cvt.rn.f16.f32 %rs95, %f325;}

	// end inline asm
	shl.b32 	%r249, %r334, 1;
	mov.u32 	%r250, _ZZ14attention_wmmaPKfS0_S0_iiPfE11smem_buffer;
	add.s32 	%r251, %r250, %r249;
	st.shared.u16 	[%r251], %rs95;
	add.s32 	%r252, %r334, 32;
	and.b32  	%r253, %r252, 240;
	or.b32  	%r254, %r253, %r4;
	shl.b32 	%r255, %r254, 2;
	add.s32 	%r256, %r241, %r255;
	ld.shared.f32 	%f343, [%r256];
	shr.u32 	%r257, %r252, 2;
	and.b32  	%r258, %r257, 1073741820;
	add.s32 	%r259, %r245, %r258;
	ld.shared.f32 	%f344, [%r259];
	sub.f32 	%f345, %f343, %f344;
	fma.rn.f32 	%f346, %f345, 0f3BBB989D, 0f3F000000;
	cvt.sat.f32.f32 	%f347, %f346;
	fma.rm.f32 	%f348, %f347, %f335, %f334;
	add.f32 	%f349, %f348, 0fCB40007F;
	neg.f32 	%f350, %f349;
	fma.rn.f32 	%f351, %f345, 0f3FB8AA3B, %f350;
	fma.rn.f32 	%f352, %f345, 0f32A57060, %f351;
	mov.b32 	%r260, %f348;
	shl.b32 	%r261, %r260, 23;
	mov.b32 	%f353, %r261;
	ex2.approx.ftz.f32 	%f354, %f352;
	mul.f32 	%f326, %f354, %f353;
	// begin inline asm
	{  cvt.rn.f16.f32 %rs96, %f326;}

	// end inline asm
	st.shared.u16 	[%r251+64], %rs96;
	add.s32 	%r262, %r334, 64;
	and.b32  	%r263, %r262, 240;
	or.b32  	%r264, %r263, %r4;
	shl.b32 	%r265, %r264, 2;
	add.s32 	%r266, %r241, %r265;
	ld.shared.f32 	%f355, [%r266];
	shr.u32 	%r267, %r262, 2;
	and.b32  	%r268, %r267, 1073741820;
	add.s32 	%r269, %r245, %r268;
	ld.shared.f32 	%f356, [%r269];
	sub.f32 	%f357, %f355, %f356;
	fma.rn.f32 	%f358, %f357, 0f3BBB989D, 0f3F000000;
	cvt.sat.f32.f32 	%f359, %f358;
	fma.rm.f32 	%f360, %f359, %f335, %f334;
	add.f32 	%f361, %f360, 0fCB40007F;
	neg.f32 	%f362, %f361;
	fma.rn.f32 	%f363, %f357, 0f3FB8AA3B, %f362;
	fma.rn.f32 	%f364, %f357, 0f32A57060, %f363;
	mov.b32 	%r270, %f360;
	shl.b32 	%r271, %r270, 23;
	mov.b32 	%f365, %r271;
	ex2.approx.ftz.f32 	%f366, %f364;
	mul.f32 	%f327, %f366, %f365;
	// begin inline asm
	{  cvt.rn.f16.f32 %rs97, %f327;}

	// end inline asm
	st.shared.u16 	[%r251+128], %rs97;
	add.s32 	%r272, %r334, 96;
	and.b32  	%r273, %r272, 240;
	or.b32  	%r274, %r273, %r4;
	shl.b32 	%r275, %r274, 2;
	add.s32 	%r276, %r241, %r275;
	ld.shared.f32 	%f367, [%r276];
	shr.u32 	%r277, %r272, 2;
	and.b32  	%r278, %r277, 1073741820;
	add.s32 	%r279, %r245, %r278;
	ld.shared.f32 	%f368, [%r279];
	sub.f32 	%f369, %f367, %f368;
	fma.rn.f32 	%f370, %f369, 0f3BBB989D, 0f3F000000;
	cvt.sat.f32.f32 	%f371, %f370;
	fma.rm.f32 	%f372, %f371, %f335, %f334;
	add.f32 	%f373, %f372, 0fCB40007F;
	neg.f32 	%f374, %f373;
	fma.rn.f32 	%f375, %f369, 0f3FB8AA3B, %f374;
	fma.rn.f32 	%f376, %f369, 0f32A57060, %f375;
	mov.b32 	%r280, %f372;
	shl.b32 	%r281, %r280, 23;
	mov.b32 	%f377, %r281;
	ex2.approx.ftz.f32 	%f378, %f376;
	mul.f32 	%f328, %f378, %f377;
	// begin inline asm
	{  cvt.rn.f16.f32 %rs98, %f328;}

	// end inline asm
	st.shared.u16 	[%r251+192], %rs98;
	add.s32 	%r79, %r334, 128;
	setp.lt.u32 	%p65, %r334, 128;
	mov.u32 	%r334, %r79;
	@%p65 bra 	$L__BB0_69;
$L__BB0_70:
	setp.gt.u32 	%p66, %r341, 255;
	mov.u32 	%r282, _ZZ14attention_wmmaPKfS0_S0_iiPfE11smem_buffer;
	mov.b32 	%r283, 16;
	wmma.load.a.sync.aligned.row.m16n16k16.shared.f16 	{%r80, %r81, %r82, %r83, %r84, %r85, %r86, %r87}, [%r282], %r283;
	@%p66 bra 	$L__BB0_98;
	setp.eq.s32 	%p67, %r6, 0;
	mov.u32 	%r336, %r341;
	@%p67 bra 	$L__BB0_84;
	setp.lt.s32 	%p68, %r23, %r112;
	add.s32 	%r88, %r7, %r320;
	setp.lt.s32 	%p69, %r88, %r111;
	and.pred  	%p70, %p69, %p68;
	@%p70 bra 	$L__BB0_74;
	mov.f32 	%f379, 0f00000000;
	// begin inline asm
	{  cvt.rn.f16.f32 %rs127, %f379;}

	// end inline asm
	bra.uni 	$L__BB0_75;
$L__BB0_74:
	mad.lo.s32 	%r284, %r88, %r112, %r23;
	mul.wide.s32 	%rd37, %r284, 4;
	add.s64 	%rd38, %rd3, %rd37;
	ld.global.nc.f32 	%f380, [%rd38];
	// begin inline asm
	{  cvt.rn.f16.f32 %rs127, %f380;}

	// end inline asm
$L__BB0_75:
	setp.eq.s32 	%p71, %r6, 1;
	st.shared.u16 	[%r10], %rs127;
	mov.u32 	%r336, %r11;
	@%p71 bra 	$L__BB0_84;
	add.s32 	%r89, %r12, %r320;
	setp.lt.s32 	%p73, %r89, %r111;
	and.pred  	%p74, %p73, %p68;
	@%p74 bra 	$L__BB0_78;
	mov.f32 	%f381, 0f00000000;
	// begin inline asm
	{  cvt.rn.f16.f32 %rs128, %f381;}

	// end inline asm
	bra.uni 	$L__BB0_79;
$L__BB0_78:
	mad.lo.s32 	%r285, %r89, %r112, %r23;
	mul.wide.s32 	%rd39, %r285, 4;
	add.s64 	%rd40, %rd3, %rd39;
	ld.global.nc.f32 	%f382, [%rd40];
	// begin inline asm
	{  cvt.rn.f16.f32 %rs128, %f382;}

	// end inline asm
$L__BB0_79:
	setp.eq.s32 	%p75, %r6, 2;
	st.shared.u16 	[%r10+64], %rs128;
	mov.u32 	%r336, %r15;
	@%p75 bra 	$L__BB0_84;
	add.s32 	%r90, %r16, %r320;
	setp.lt.s32 	%p77, %r90, %r111;
	and.pred  	%p78, %p77, %p68;
	@%p78 bra 	$L__BB0_82;
	mov.f32 	%f383, 0f00000000;
	// begin inline asm
	{  cvt.rn.f16.f32 %rs129, %f383;}

	// end inline asm
	bra.uni 	$L__BB0_83;
$L__BB0_82:
	mad.lo.s32 	%r286, %r90, %r112, %r23;
	mul.wide.s32 	%rd41, %r286, 4;
	add.s64 	%rd42, %rd3, %rd41;
	ld.global.nc.f32 	%f384, [%rd42];
	// begin inline asm
	{  cvt.rn.f16.f32 %rs129, %f384;}

	// end inline asm
$L__BB0_83:
	st.shared.u16 	[%r10+128], %rs129;
	mov.u32 	%r336, %r19;
$L__BB0_84:
	setp.lt.u32 	%p79, %r5, 96;
	@%p79 bra 	$L__BB0_98;
$L__BB0_85:
	setp.ge.s32 	%p80, %r23, %r112;
	shr.u32 	%r287, %r336, 4;
	add.s32 	%r93, %r287, %r320;
	setp.ge.s32 	%p81, %r93, %r111;
	or.pred  	%p82, %p81, %p80;
	@%p82 bra 	$L__BB0_87;
	mad.lo.s32 	%r288, %r93, %r112, %r23;
	mul.wide.s32 	%rd43, %r288, 4;
	add.s64 	%rd44, %rd3, %rd43;
	ld.global.nc.f32 	%f386, [%rd44];
	// begin inline asm
	{  cvt.rn.f16.f32 %rs130, %f386;}

	// end inline asm
	bra.uni 	$L__BB0_88;
$L__BB0_87:
	mov.f32 	%f385, 0f00000000;
	// begin inline asm
	{  cvt.rn.f16.f32 %rs130, %f385;}

	// end inline asm
$L__BB0_88:
	setp.lt.s32 	%p83, %r23, %r112;
	shl.b32 	%r289, %r336, 1;
	add.s32 	%r94, %r282, %r289;
	st.shared.u16 	[%r94], %rs130;
	add.s32 	%r291, %r336, 32;
	shr.u32 	%r292, %r291, 4;
	add.s32 	%r95, %r292, %r320;
	setp.lt.s32 	%p84, %r95, %r111;
	and.pred  	%p85, %p84, %p83;
	@%p85 bra 	$L__BB0_90;
	mov.f32 	%f387, 0f00000000;
	// begin inline asm
	{  cvt.rn.f16.f32 %rs131, %f387;}

	// end inline asm
	bra.uni 	$L__BB0_91;
$L__BB0_90:
	mad.lo.s32 	%r293, %r95, %r112, %r23;
	mul.wide.s32 	%rd45, %r293, 4;
	add.s64 	%rd46, %rd3, %rd45;
	ld.global.nc.f32 	%f388, [%rd46];
	// begin inline asm
	{  cvt.rn.f16.f32 %rs131, %f388;}

	// end inline asm
$L__BB0_91:
	st.shared.u16 	[%r94+64], %rs131;
	add.s32 	%r294, %r336, 64;
	shr.u32 	%r295, %r294, 4;
	add.s32 	%r96, %r295, %r320;
	setp.lt.s32 	%p87, %r96, %r111;
	and.pred  	%p88, %p87, %p83;
	@%p88 bra 	$L__BB0_93;
	mov.f32 	%f389, 0f00000000;
	// begin inline asm
	{  cvt.rn.f16.f32 %rs132, %f389;}

	// end inline asm
	bra.uni 	$L__BB0_94;
$L__BB0_93:
	mad.lo.s32 	%r296, %r96, %r112, %r23;
	mul.wide.s32 	%rd47, %r296, 4;
	add.s64 	%rd48, %rd3, %rd47;
	ld.global.nc.f32 	%f390, [%rd48];
	// begin inline asm
	{  cvt.rn.f16.f32 %rs132, %f390;}

	// end inline asm
$L__BB0_94:
	st.shared.u16 	[%r94+128], %rs132;
	add.s32 	%r297, %r336, 96;
	shr.u32 	%r298, %r297, 4;
	add.s32 	%r97, %r298, %r320;
	setp.lt.s32 	%p90, %r97, %r111;
	and.pred  	%p91, %p90, %p83;
	@%p91 bra 	$L__BB0_96;
	mov.f32 	%f391, 0f00000000;
	// begin inline asm
	{  cvt.rn.f16.f32 %rs133, %f391;}

	// end inline asm
	bra.uni 	$L__BB0_97;
$L__BB0_96:
	mad.lo.s32 	%r299, %r97, %r112, %r23;
	mul.wide.s32 	%rd49, %r299, 4;
	add.s64 	%rd50, %rd3, %rd49;
	ld.global.nc.f32 	%f392, [%rd50];
	// begin inline asm
	{  cvt.rn.f16.f32 %rs133, %f392;}

	// end inline asm
$L__BB0_97:
	st.shared.u16 	[%r94+192], %rs133;
	add.s32 	%r98, %r336, 128;
	setp.lt.u32 	%p92, %r336, 128;
	mov.u32 	%r336, %r98;
	@%p92 bra 	$L__BB0_85;
$L__BB0_98:
	mov.u32 	%r300, _ZZ14attention_wmmaPKfS0_S0_iiPfE11smem_buffer;
	mov.b32 	%r301, 16;
	wmma.load.b.sync.aligned.row.m16n16k16.shared.f16 	{%r302, %r303, %r304, %r305, %r306, %r307, %r308, %r309}, [%r300], %r301;
	wmma.mma.sync.aligned.row.row.m16n16k16.f32.f32 {%f404, %f403, %f402, %f401, %f400, %f399, %f398, %f397}, {%r80, %r81, %r82, %r83, %r84, %r85, %r86, %r87}, {%r302, %r303, %r304, %r305, %r306, %r307, %r308, %r309}, {%f404, %f403, %f402, %f401, %f400, %f399, %f398, %f397};
	add.s32 	%r320, %r320, 16;
	setp.lt.s32 	%p93, %r320, %r111;
	@%p93 bra 	$L__BB0_4;
	setp.gt.u32 	%p94, %r341, 255;
	mov.u32 	%r310, _ZZ14attention_wmmaPKfS0_S0_iiPfE6smem_O;
	mov.b32 	%r311, 16;
	wmma.store.d.sync.aligned.row.m16n16k16.shared.f32 	[%r310], {%f404, %f403, %f402, %f401, %f400, %f399, %f398, %f397}, %r311;
	@%p94 bra 	$L__BB0_104;
	shl.b32 	%r312, %r7, 2;
	mov.u32 	%r313, _ZZ14attention_wmmaPKfS0_S0_iiPfE14smem_stats_sum;
	add.s32 	%r340, %r313, %r312;
	add.s32 	%r314, %r9, %r2;
	add.s32 	%r339, %r314, %r4;
	shl.b32 	%r102, %r112, 1;
	cvta.to.global.u64 	%rd4, %rd5;
$L__BB0_101:
	setp.ge.s32 	%p95, %r23, %r112;
	setp.ge.s32 	%p96, %r338, %r111;
	or.pred  	%p97, %p96, %p95;
	@%p97 bra 	$L__BB0_103;
	and.b32  	%r315, %r341, 240;
	or.b32  	%r316, %r315, %r4;
	shl.b32 	%r317, %r316, 2;
	add.s32 	%r319, %r310, %r317;
	ld.shared.f32 	%f393, [%r319];
	ld.shared.f32 	%f394, [%r340];
	add.f32 	%f395, %f394, 0f358637BD;
	div.rn.f32 	%f396, %f393, %f395;
	mul.wide.s32 	%rd51, %r339, 4;
	add.s64 	%rd52, %rd4, %rd51;
	st.global.f32 	[%rd52], %f396;
$L__BB0_103:
	add.s32 	%r107, %r341, 32;
	add.s32 	%r340, %r340, 8;
	add.s32 	%r339, %r339, %r102;
	add.s32 	%r338, %r338, 2;
	setp.lt.u32 	%p98, %r341, 224;
	mov.u32 	%r341, %r107;
	@%p98 bra 	$L__BB0_101;
$L__BB0_104:
	ret;

}


// ===== COMPILED SASS (sm_100) =====

	.target	sm_100

	.elftype	@"ET_EXEC"


//--------------------- .note.nv.tkinfo           --------------------------
	.section	.note.nv.tkinfo,"",@"SHT_NOTE"
	.sectionflags	@"SHF_NOTE_NV_TKINFO"
	.tkinfo
        /*0018*/ 	.word	0x00000002
        /*0030*/ 	.string	""
        /*0030*/ 	.string	"ptxas"
        /*0030*/ 	.string	"Cuda compilation tools, release 13.0, V13.0.88"
        /*0030*/ 	.string	"Build cuda_13.0.r13.0/compiler.36424714_0"
        /*0030*/ 	.string	"-arch sm_100 -m 64 "



//--------------------- .note.nv.cuinfo           --------------------------
	.section	.note.nv.cuinfo,"",@"SHT_NOTE"
	.sectionflags	@"SHF_NOTE_NV_CUINFO"
        /*0018*/ 	.short	0x0002
        /*001a*/ 	.short	0x0064
        /*001c*/ 	.short	0x0082
	.zero		2


//--------------------- .nv.info                  --------------------------
	.section	.nv.info,"",@"SHT_CUDA_INFO"
	.align	4


	//----- nvinfo : EIATTR_REGCOUNT
	.align		4
        /*0000*/ 	.byte	0x04, 0x2f
        /*0002*/ 	.short	(.L_1 - .L_0)
	.align		4
.L_0:
        /*0004*/ 	.word	index@(_Z14attention_wmmaPKfS0_S0_iiPf)
        /*0008*/ 	.word	0x00000038


	//----- nvinfo : EIATTR_FRAME_SIZE
	.align		4
.L_1:
        /*000c*/ 	.byte	0x04, 0x11
        /*000e*/ 	.short	(.L_3 - .L_2)
	.align		4
.L_2:
        /*0010*/ 	.word	index@($__internal_0_$__cuda_sm3x_div_rn_noftz_f32_slowpath)
        /*0014*/ 	.word	0x00000000


	//----- nvinfo : EIATTR_FRAME_SIZE
	.align		4
.L_3:
        /*0018*/ 	.byte	0x04, 0x11
        /*001a*/ 	.short	(.L_5 - .L_4)
	.align		4
.L_4:
        /*001c*/ 	.word	index@(_Z14attention_wmmaPKfS0_S0_iiPf)
        /*0020*/ 	.word	0x00000000


	//----- nvinfo : EIATTR_MIN_STACK_SIZE
	.align		4
.L_5:
        /*0024*/ 	.byte	0x04, 0x12
        /*0026*/ 	.short	(.L_7 - .L_6)
	.align		4
.L_6:
        /*0028*/ 	.word	index@(_Z14attention_wmmaPKfS0_S0_iiPf)
        /*002c*/ 	.word	0x00000000
.L_7:


//--------------------- .nv.compat                --------------------------
	.section	.nv.compat,"",@"SHT_CUDA_COMPAT_INFO"
	.align	4
        /*0000*/ 	.byte	0x02, 0x09, 0x00, 0x00, 0x02, 0x02, 0x01, 0x00, 0x02, 0x05, 0x05, 0x00, 0x03, 0x07, 0x01, 0x01
        /*0010*/ 	.byte	0x02, 0x03, 0x00, 0x00, 0x02, 0x06, 0x01, 0x00, 0x04, 0x0b, 0x08, 0x00, 0x01, 0x00, 0x00, 0x00
        /*0020*/ 	.byte	0x00, 0x00, 0x00, 0x00


//--------------------- .nv.info._Z14attention_wmmaPKfS0_S0_iiPf --------------------------
	.section	.nv.info._Z14attention_wmmaPKfS0_S0_iiPf,"",@"SHT_CUDA_INFO"
	.sectionflags	@""
	.align	4


	//----- nvinfo : EIATTR_CUDA_API_VERSION
	.align		4
        /*0000*/ 	.byte	0x04, 0x37
        /*0002*/ 	.short	(.L_9 - .L_8)
.L_8:
        /*0004*/ 	.word	0x00000082


	//----- nvinfo : EIATTR_KPARAM_INFO
	.align		4
.L_9:
        /*0008*/ 	.byte	0x04, 0x17
        /*000a*/ 	.short	(.L_11 - .L_10)
.L_10:
        /*000c*/ 	.word	0x00000000
        /*0010*/ 	.short	0x0005
        /*0012*/ 	.short	0x0020
        /*0014*/ 	.byte	0x00, 0xf5, 0x21, 0x00


	//----- nvinfo : EIATTR_KPARAM_INFO
	.align		4
.L_11:
        /*0018*/ 	.byte	0x04, 0x17
        /*001a*/ 	.short	(.L_13 - .L_12)
.L_12:
        /*001c*/ 	.word	0x00000000
        /*0020*/ 	.short	0x0004
        /*0022*/ 	.short	0x001c
        /*0024*/ 	.byte	0x00, 0xf0, 0x11, 0x00


	//----- nvinfo : EIATTR_KPARAM_INFO
	.align		4
.L_13:
        /*0028*/ 	.byte	0x04, 0x17
        /*002a*/ 	.short	(.L_15 - .L_14)
.L_14:
        /*002c*/ 	.word	0x00000000
        /*0030*/ 	.short	0x0003
        /*0032*/ 	.short	0x0018
        /*0034*/ 	.byte	0x00, 0xf0, 0x11, 0x00


	//----- nvinfo : EIATTR_KPARAM_INFO
	.align		4
.L_15:
        /*0038*/ 	.byte	0x04, 0x17
        /*003a*/ 	.short	(.L_17 - .L_16)
.L_16:
        /*003c*/ 	.word	0x00000000
        /*0040*/ 	.short	0x0002
        /*0042*/ 	.short	0x0010
        /*0044*/ 	.byte	0x00, 0xf5, 0x21, 0x00


	//----- nvinfo : EIATTR_KPARAM_INFO
	.align		4
.L_17:
        /*0048*/ 	.byte	0x04, 0x17
        /*004a*/ 	.short	(.L_19 - .L_18)
.L_18:
        /*004c*/ 	.word	0x00000000
        /*0050*/ 	.short	0x0001
        /*0052*/ 	.short	0x0008
        /*0054*/ 	.byte	0x00, 0xf5, 0x21, 0x00


	//----- nvinfo : EIATTR_KPARAM_INFO
	.align		4
.L_19:
        /*0058*/ 	.byte	0x04, 0x17
        /*005a*/ 	.short	(.L_21 - .L_20)
.L_20:
        /*005c*/ 	.word	0x00000000
        /*0060*/ 	.short	0x0000
        /*0062*/ 	.short	0x0000
        /*0064*/ 	.byte	0x00, 0xf5, 0x21, 0x00


	//----- nvinfo : EIATTR_SPARSE_MMA_MASK
	.align		4
.L_21:
        /*0068*/ 	.byte	0x03, 0x50
        /*006a*/ 	.short	0x0000


	//----- nvinfo : EIATTR_WMMA_USED
	.align		4
        /*006c*/ 	.byte	0x01, 0x2b
	.zero		2


	//----- nvinfo : EIATTR_MAXREG_COUNT
	.align		4
        /*0070*/ 	.byte	0x03, 0x1b
        /*0072*/ 	.short	0x00ff


	//----- nvinfo : EIATTR_MERCURY_ISA_VERSION
	.align		4
        /*0074*/ 	.byte	0x03, 0x5f
        /*0076*/ 	.short	0x0101


	//----- nvinfo : EIATTR_VRC_CTA_INIT_COUNT
	.align		4
        /*0078*/ 	.byte	0x02, 0x4a
	.zero		1
	.zero		1


	//----- nvinfo : EIATTR_EXIT_INSTR_OFFSETS
	.align		4
        /*007c*/ 	.byte	0x04, 0x1c
        /*007e*/ 	.short	(.L_23 - .L_22)


	//   ....[0]....
.L_22:
        /*0080*/ 	.word	0x00000080


	//   ....[1]....
        /*0084*/ 	.word	0x000032a0


	//   ....[2]....
        /*0088*/ 	.word	0x00003530


	//----- nvinfo : EIATTR_CRS_STACK_SIZE
	.align		4
.L_23:
        /*008c*/ 	.byte	0x04, 0x1e
        /*008e*/ 	.short	(.L_25 - .L_24)
.L_24:
        /*0090*/ 	.word	0x00000000


	//----- nvinfo : EIATTR_CBANK_PARAM_SIZE
	.align		4
.L_25:
        /*0094*/ 	.byte	0x03, 0x19
        /*0096*/ 	.short	0x0028


	//----- nvinfo : EIATTR_PARAM_CBANK
	.align		4
        /*0098*/ 	.byte	0x04, 0x0a
        /*009a*/ 	.short	(.L_27 - .L_26)
	.align		4
.L_26:
        /*009c*/ 	.word	index@(.nv.constant0._Z14attention_wmmaPKfS0_S0_iiPf)
        /*00a0*/ 	.short	0x0380
        /*00a2*/ 	.short	0x0028


	//----- nvinfo : EIATTR_SW_WAR
	.align		4
.L_27:
        /*00a4*/ 	.byte	0x04, 0x36
        /*00a6*/ 	.short	(.L_29 - .L_28)
.L_28:
        /*00a8*/ 	.word	0x00000008
.L_29:


//--------------------- .nv.callgraph             --------------------------
	.section	.nv.callgraph,"",@"SHT_CUDA_CALLGRAPH"
	.align	4
	.sectionentsize	8
	.align		4
        /*0000*/ 	.word	0x00000000
	.align		4
        /*0004*/ 	.word	0xffffffff
	.align		4
        /*0008*/ 	.word	0x00000000
	.align		4
        /*000c*/ 	.word	0xfffffffe
	.align		4
        /*0010*/ 	.word	0x00000000
	.align		4
        /*0014*/ 	.word	0xfffffffd
	.align		4
        /*0018*/ 	.word	0x00000000
	.align		4
        /*001c*/ 	.word	0xfffffffc


//--------------------- .text._Z14attention_wmmaPKfS0_S0_iiPf --------------------------
	.section	.text._Z14attention_wmmaPKfS0_S0_iiPf,"ax",@progbits
	.align	128
        .global         _Z14attention_wmmaPKfS0_S0_iiPf
        .type           _Z14attention_wmmaPKfS0_S0_iiPf,@function
        .size           _Z14attention_wmmaPKfS0_S0_iiPf,(.L_x_60 - _Z14attention_wmmaPKfS0_S0_iiPf)
        .other          _Z14attention_wmmaPKfS0_S0_iiPf,@"STO_CUDA_ENTRY STV_DEFAULT"
_Z14attention_wmmaPKfS0_S0_iiPf:
.text._Z14attention_wmmaPKfS0_S0_iiPf:
[----:B------:R-:W-:Y:S08]  /*0000*/  LDC R1, c[0x0][0x37c] ;  /* 0x0000df00ff017b82 */ /* 0x000ff00000000800 */
[----:B------:R-:W0:Y:S08]  /*0010*/  S2UR UR6, SR_CTAID.X ;  /* 0x00000000000679c3 */ /* 0x000e300000002500 */
[----:B------:R-:W1:Y:S08]  /*0020*/  S2UR UR5, SR_CTAID.Y ;  /* 0x00000000000579c3 */ /* 0x000e700000002600 */
[----:B------:R-:W2:Y:S01]  /*0030*/  LDC.64 R2, c[0x0][0x398] ;  /* 0x0000e600ff027b82 */ /* 0x000ea20000000a00 */
[----:B0-----:R-:W-:-:S02]  /*0040*/  USHF.L.U32 UR6, UR6, 0x4, URZ ;  /* 0x0000000406067899 */ /* 0x001fc400080006ff */
[----:B-1----:R-:W-:-:S04]  /*0050*/  USHF.L.U32 UR5, UR5, 0x4, URZ ;  /* 0x0000000405057899 */ /* 0x002fc800080006ff */
[----:B--2---:R-:W-:-:S04]  /*0060*/  ISETP.LE.AND P0, PT, R3, UR6, PT ;  /* 0x0000000603007c0c */ /* 0x004fc8000bf03270 */
[----:B------:R-:W-:-:S13]  /*0070*/  ISETP.LE.OR P0, PT, R2, UR5, P0 ;  /* 0x0000000502007c0c */ /* 0x000fda0008703670 */
[----:B------:R-:W-:Y:S05]  /*0080*/  @P0 EXIT ;  /* 0x000000000000094d */ /* 0x000fea0003800000 */
[----:B------:R-:W0:Y:S01]  /*0090*/  S2R R35, SR_TID.X ;  /* 0x0000000000237919 */ /* 0x000e220000002100 */
[----:B------:R-:W-:Y:S01]  /*00a0*/  BSSY.RECONVERGENT B0, `(.L_x_0) ;  /* 0x000000d000007945 */ /* 0x000fe20003800200 */
[----:B0-----:R-:W-:-:S13]  /*00b0*/  ISETP.GT.U32.AND P0, PT, R35, 0xf, PT ;  /* 0x0000000f2300780c */ /* 0x001fda0003f04070 */
[----:B------:R-:W-:Y:S05]  /*00c0*/  @P0 BRA `(.L_x_1) ;  /* 0x0000000000280947 */ /* 0x000fea0003800000 */
[----:B------:R-:W0:Y:S01]  /*00d0*/  S2UR UR8, SR_CgaCtaId ;  /* 0x00000000000879c3 */ /* 0x000e220000008800 */
[----:B------:R-:W-:Y:S01]  /*00e0*/  UMOV UR4, 0x400 ;  /* 0x0000040000047882 */ /* 0x000fe20000000000 */
[----:B------:R-:W-:Y:S01]  /*00f0*/  IMAD.MOV.U32 R3, RZ, RZ, -0x1f528714 ;  /* 0xe0ad78ecff037424 */ /* 0x000fe200078e00ff */
[----:B------:R-:W-:Y:S02]  /*0100*/  UIADD3 UR7, UPT, UPT, UR4, 0x40, URZ ;  /* 0x0000004004077890 */ /* 0x000fe4000fffe0ff */
[----:B0-----:R-:W-:Y:S02]  /*0110*/  ULEA UR4, UR8, UR4, 0x18 ;  /* 0x0000000408047291 */ /* 0x001fe4000f8ec0ff */
[----:B------:R-:W-:-:S04]  /*0120*/  ULEA UR7, UR8, UR7, 0x18 ;  /* 0x0000000708077291 */ /* 0x000fc8000f8ec0ff */
[C---:B------:R-:W-:Y:S02]  /*0130*/  LEA R0, R35.reuse, UR4, 0x2 ;  /* 0x0000000423007c11 */ /* 0x040fe4000f8e10ff */
[----:B------:R-:W-:-:S03]  /*0140*/  LEA R2, R35, UR7, 0x2 ;  /* 0x0000000723027c11 */ /* 0x000fc6000f8e10ff */
[----:B------:R0:W-:Y:S04]  /*0150*/  STS [R0], R3 ;  /* 0x0000000300007388 */ /* 0x0001e80000000800 */
[----:B------:R0:W-:Y:S02]  /*0160*/  STS [R2], RZ ;  /* 0x000000ff02007388 */ /* 0x0001e40000000800 */
.L_x_1:
[----:B------:R-:W-:Y:S05]  /*0170*/  BSYNC.RECONVERGENT B0 ;  /* 0x0000000000007941 */ /* 0x000fea0003800200 */
.L_x_0:
[----:B------:R-:W1:Y:S01]  /*0180*/  S2UR UR8, SR_CgaCtaId ;  /* 0x00000000000879c3 */ /* 0x000e620000008800 */
[----:B------:R-:W-:Y:S01]  /*0190*/  UMOV UR7, 0x400 ;  /* 0x0000040000077882 */ /* 0x000fe20000000000 */
[C---:B0-----:R-:W-:Y:S01]  /*01a0*/  VIMNMX.U32 R0, PT, PT, R35.reuse, 0xe0, !PT ;  /* 0x000000e023007848 */ /* 0x041fe20007fe0000 */
[----:B------:R-:W-:Y:S01]  /*01b0*/  UIADD3 UR4, UPT, UPT, UR7, 0x80, URZ ;  /* 0x0000008007047890 */ /* 0x000fe2000fffe0ff */
[C---:B------:R-:W-:Y:S01]  /*01c0*/  IMAD.SHL.U32 R33, R35.reuse, 0x4, RZ ;  /* 0x0000000423217824 */ /* 0x040fe200078e00ff */
[----:B------:R-:W-:Y:S01]  /*01d0*/  LOP3.LUT R34, R35, 0xf, RZ, 0xc0, !PT ;  /* 0x0000000f23227812 */ /* 0x000fe200078ec0ff */
[----:B------:R-:W-:Y:S01]  /*01e0*/  UIADD3 UR7, UPT, UPT, UR7, 0x680, URZ ;  /* 0x0000068007077890 */ /* 0x000fe2000fffe0ff */
[--C-:B------:R-:W-:Y:S02]  /*01f0*/  SHF.R.U32.HI R3, RZ, 0x4, R35.reuse ;  /* 0x00000004ff037819 */ /* 0x100fe40000011623 */
[----:B------:R-:W-:Y:S02]  /*0200*/  CS2R R14, SRZ ;  /* 0x00000000000e7805 */ /* 0x000fe4000001ff00 */
[----:B------:R-:W-:-:S02]  /*0210*/  IADD3 R7, PT, PT, R0, 0x1f, -R35 ;  /* 0x0000001f00077810 */ /* 0x000fc40007ffe823 */
[----:B------:R-:W-:Y:S02]  /*0220*/  CS2R R12, SRZ ;  /* 0x00000000000c7805 */ /* 0x000fe4000001ff00 */
[----:B------:R-:W-:Y:S02]  /*0230*/  CS2R R10, SRZ ;  /* 0x00000000000a7805 */ /* 0x000fe4000001ff00 */
[----:B------:R-:W-:Y:S02]  /*0240*/  CS2R R8, SRZ ;  /* 0x0000000000087805 */ /* 0x000fe4000001ff00 */
[C---:B------:R-:W-:Y:S01]  /*0250*/  IADD3 R4, PT, PT, R35.reuse, 0x20, RZ ;  /* 0x0000002023047810 */ /* 0x040fe20007ffe0ff */
[----:B------:R-:W-:Y:S01]  /*0260*/  VIADD R5, R35, 0x40 ;  /* 0x0000004023057836 */ /* 0x000fe20000000000 */
[----:B------:R-:W-:Y:S01]  /*0270*/  IADD3 R32, PT, PT, R3, UR5, RZ ;  /* 0x0000000503207c10 */ /* 0x000fe2000fffe0ff */
[----:B------:R-:W-:Y:S01]  /*0280*/  VIADD R6, R35, 0x60 ;  /* 0x0000006023067836 */ /* 0x000fe20000000000 */
[----:B------:R-:W-:Y:S01]  /*0290*/  LOP3.LUT R33, R33, 0x3fc, RZ, 0xc0, !PT ;  /* 0x000003fc21217812 */ /* 0x000fe200078ec0ff */
[----:B------:R-:W-:Y:S01]  /*02a0*/  VIADD R0, R34, UR6 ;  /* 0x0000000622007c36 */ /* 0x000fe20008000000 */
[----:B------:R-:W0:Y:S01]  /*02b0*/  LDCU.64 UR12, c[0x0][0x358] ;  /* 0x00006b00ff0c77ac */ /* 0x000e220008000a00 */
[----:B-1----:R-:W-:-:S02]  /*02c0*/  ULEA UR4, UR8, UR4, 0x18 ;  /* 0x0000000408047291 */ /* 0x002fc4000f8ec0ff */
[----:B------:R-:W-:-:S04]  /*02d0*/  ULEA UR7, UR8, UR7, 0x18 ;  /* 0x0000000708077291 */ /* 0x000fc8000f8ec0ff */
[----:B------:R-:W-:Y:S01]  /*02e0*/  LEA R2, R35, UR4, 0x1 ;  /* 0x0000000423027c11 */ /* 0x000fe2000f8e08ff */
[----:B------:R-:W-:-:S07]  /*02f0*/  UMOV UR4, URZ ;  /* 0x000000ff00047c82 */ /* 0x000fce0008000000 */
.L_x_42:
[----:B------:R-:W-:Y:S01]  /*0300*/  ISETP.GT.U32.AND P0, PT, R35, 0xff, PT ;  /* 0x000000ff2300780c */ /* 0x000fe20003f04070 */
[----:B------:R-:W1:Y:S01]  /*0310*/  LDCU UR11, c[0x0][0x398] ;  /* 0x00007300ff0b77ac */ /* 0x000e620008000800 */
[----:B------:R-:W-:Y:S11]  /*0320*/  BSSY.RECONVERGENT B1, `(.L_x_2) ;  /* 0x0000078000017945 */ /* 0x000ff60003800200 */
[----:B------:R-:W-:Y:S05]  /*0330*/  @P0 BRA `(.L_x_3) ;  /* 0x0000000400d80947 */ /* 0x000fea0003800000 */
[----:B------:R-:W-:Y:S01]  /*0340*/  LEA.HI R16, R7, 0x1, RZ, 0x1b ;  /* 0x0000000107107811 */ /* 0x000fe200078fd8ff */
[----:B------:R-:W-:Y:S01]  /*0350*/  BSSY.RECONVERGENT B0, `(.L_x_4) ;  /* 0x0000034000007945 */ /* 0x000fe20003800200 */
[----:B------:R-:W-:Y:S02]  /*0360*/  IMAD.MOV.U32 R24, RZ, RZ, R35 ;  /* 0x000000ffff187224 */ /* 0x000fe400078e0023 */
[----:B------:R-:W-:-:S04]  /*0370*/  LOP3.LUT R22, R16, 0x3, RZ, 0xc0, !PT ;  /* 0x0000000310167812 */ /* 0x000fc800078ec0ff */
[----:B------:R-:W-:-:S13]  /*0380*/  ISETP.NE.AND P0, PT, R22, RZ, PT ;  /* 0x000000ff1600720c */ /* 0x000fda0003f05270 */
[----:B------:R-:W-:Y:S05]  /*0390*/  @!P0 BRA `(.L_x_5) ;  /* 0x0000000000bc8947 */ /* 0x000fea0003800000 */
[----:B------:R-:W2:Y:S01]  /*03a0*/  LDC.64 R16, c[0x0][0x398] ;  /* 0x0000e600ff107b82 */ /* 0x000ea20000000a00 */
[----:B------:R-:W-:Y:S01]  /*03b0*/  IADD3 R20, PT, PT, R34, UR4, RZ ;  /* 0x0000000422147c10 */ /* 0x000fe2000fffe0ff */
[----:B------:R-:W-:Y:S03]  /*03c0*/  BSSY.RECONVERGENT B2, `(.L_x_6) ;  /* 0x000000a000027945 */ /* 0x000fe60003800200 */
[----:B--2---:R-:W-:-:S04]  /*03d0*/  ISETP.GE.AND P0, PT, R20, R17, PT ;  /* 0x000000111400720c */ /* 0x004fc80003f06270 */
[----:B------:R-:W-:-:S13]  /*03e0*/  ISETP.LT.U32.AND P1, PT, R32, R16, !P0 ;  /* 0x000000102000720c */ /* 0x000fda0004721070 */
[----:B------:R-:W-:Y:S01]  /*03f0*/  @!P1 PRMT R19, RZ, 0x7610, R19 ;  /* 0x00007610ff139816 */ /* 0x000fe20000000013 */
[----:B------:R-:W-:Y:S06]  /*0400*/  @!P1 BRA `(.L_x_7) ;  /* 0x0000000000149947 */ /* 0x000fec0003800000 */
[----:B------:R-:W2:Y:S01]  /*0410*/  LDC.64 R18, c[0x0][0x380] ;  /* 0x0000e000ff127b82 */ /* 0x000ea20000000a00 */
[----:B------:R-:W-:-:S04]  /*0420*/  IMAD R21, R32, R17, R20 ;  /* 0x0000001120157224 */ /* 0x000fc800078e0214 */
[----:B--2---:R-:W-:-:S06]  /*0430*/  IMAD.WIDE R18, R21, 0x4, R18 ;  /* 0x0000000415127825 */ /* 0x004fcc00078e0212 */
[----:B0-----:R-:W2:Y:S02]  /*0440*/  LDG.E.CONSTANT R19, desc[UR12][R18.64] ;  /* 0x0000000c12137981 */ /* 0x001ea4000c1e9900 */
[----:B--2---:R-:W-:-:S07]  /*0450*/  F2FP.F16.F32.PACK_AB R19, RZ, R19 ;  /* 0x00000013ff13723e */ /* 0x004fce00000000ff */
.L_x_7:
[----:B01----:R-:W-:Y:S05]  /*0460*/  BSYNC.RECONVERGENT B2 ;  /* 0x0000000000027941 */ /* 0x003fea0003800200 */
.L_x_6:
[----:B------:R2:W-:Y:S01]  /*0470*/  STS.U16 [R2], R19 ;  /* 0x0000001302007388 */ /* 0x0005e20000000400 */
[----:B------:R-:W-:Y:S01]  /*0480*/  ISETP.NE.AND P1, PT, R22, 0x1, PT ;  /* 0x000000011600780c */ /* 0x000fe20003f25270 */
[----:B------:R-:W-:-:S12]  /*0490*/  IMAD.MOV.U32 R24, RZ, RZ, R4 ;  /* 0x000000ffff187224 */ /* 0x000fd800078e0004 */
[----:B--2---:R-:W-:Y:S05]  /*04a0*/  @!P1 BRA `(.L_x_5) ;  /* 0x0000000000789947 */ /* 0x004fea0003800000 */
[----:B------:R-:W-:Y:S01]  /*04b0*/  SHF.R.U32.HI R18, RZ, 0x4, R4 ;  /* 0x00000004ff127819 */ /* 0x000fe20000011604 */
[----:B------:R-:W-:Y:S04]  /*04c0*/  BSSY.RECONVERGENT B2, `(.L_x_8) ;  /* 0x000000a000027945 */ /* 0x000fe80003800200 */
[----:B------:R-:W-:-:S05]  /*04d0*/  VIADD R21, R18, UR5 ;  /* 0x0000000512157c36 */ /* 0x000fca0008000000 */
[----:B------:R-:W-:-:S13]  /*04e0*/  ISETP.LT.U32.AND P1, PT, R21, R16, !P0 ;  /* 0x000000101500720c */ /* 0x000fda0004721070 */
[----:B------:R-:W-:Y:S01]  /*04f0*/  @!P1 PRMT R19, RZ, 0x7610, R19 ;  /* 0x00007610ff139816 */ /* 0x000fe20000000013 */
[----:B------:R-:W-:Y:S06]  /*0500*/  @!P1 BRA `(.L_x_9) ;  /* 0x0000000000149947 */ /* 0x000fec0003800000 */
[----:B------:R-:W0:Y:S01]  /*0510*/  LDC.64 R18, c[0x0][0x380] ;  /* 0x0000e000ff127b82 */ /* 0x000e220000000a00 */
[----:B------:R-:W-:-:S04]  /*0520*/  IMAD R21, R21, R17, R20 ;  /* 0x0000001115157224 */ /* 0x000fc800078e0214 */
[----:B0-----:R-:W-:-:S06]  /*0530*/  IMAD.WIDE R18, R21, 0x4, R18 ;  /* 0x0000000415127825 */ /* 0x001fcc00078e0212 */
[----:B------:R-:W2:Y:S02]  /*0540*/  LDG.E.CONSTANT R19, desc[UR12][R18.64] ;  /* 0x0000000c12137981 */ /* 0x000ea4000c1e9900 */
[----:B--2---:R-:W-:-:S07]  /*0550*/  F2FP.F16.F32.PACK_AB R19, RZ, R19 ;  /* 0x00000013ff13723e */ /* 0x004fce00000000ff */
.L_x_9:
[----:B------:R-:W-:Y:S05]  /*0560*/  BSYNC.RECONVERGENT B2 ;  /* 0x0000000000027941 */ /* 0x000fea0003800200 */
.L_x_8:
[----:B------:R2:W-:Y:S01]  /*0570*/  STS.U16 [R2+0x40], R19 ;  /* 0x0000401302007388 */ /* 0x0005e20000000400 */
[----:B------:R-:W-:Y:S02]  /*0580*/  ISETP.NE.AND P1, PT, R22, 0x2, PT ;  /* 0x000000021600780c */ /* 0x000fe40003f25270 */
[----:B------:R-:W-:-:S11]  /*0590*/  MOV R24, R5 ;  /* 0x0000000500187202 */ /* 0x000fd60000000f00 */
        /* <DEDUP_REMOVED lines=9> */
[----:B0-----:R-:W-:-:S05]  /*0630*/  IMAD.WIDE R16, R17, 0x4, R18 ;  /* 0x0000000411107825 */ /* 0x001fca00078e0212 */
[----:B------:R-:W2:Y:S02]  /*0640*/  LDG.E.CONSTANT R18, desc[UR12][R16.64] ;  /* 0x0000000c10127981 */ /* 0x000ea4000c1e9900 */
[----:B--2---:R-:W-:-:S07]  /*0650*/  F2FP.F16.F32.PACK_AB R18, RZ, R18 ;  /* 0x00000012ff12723e */ /* 0x004fce00000000ff */
.L_x_11:
[----:B------:R-:W-:Y:S05]  /*0660*/  BSYNC.RECONVERGENT B2 ;  /* 0x0000000000027941 */ /* 0x000fea0003800200 */
.L_x_10:
[----:B------:R2:W-:Y:S01]  /*0670*/  STS.U16 [R2+0x80], R18 ;  /* 0x0000801202007388 */ /* 0x0005e20000000400 */
[----:B------:R-:W-:-:S07]  /*0680*/  IMAD.MOV.U32 R24, RZ, RZ, R6 ;  /* 0x000000ffff187224 */ /* 0x000fce00078e0006 */
.L_x_5:
[----:B01----:R-:W-:Y:S05]  /*0690*/  BSYNC.RECONVERGENT B0 ;  /* 0x0000000000007941 */ /* 0x003fea0003800200 */
.L_x_4:
[----:B------:R-:W-:-:S13]  /*06a0*/  ISETP.GE.U32.AND P0, PT, R7, 0x60, PT ;  /* 0x000000600700780c */ /* 0x000fda0003f06070 */
[----:B------:R-:W-:Y:S05]  /*06b0*/  @!P0 BRA `(.L_x_3) ;  /* 0x0000000000f88947 */ /* 0x000fea0003800000 */
[----:B------:R-:W0:Y:S01]  /*06c0*/  S2UR UR9, SR_CgaCtaId ;  /* 0x00000000000979c3 */ /* 0x000e220000008800 */
[----:B------:R-:W1:Y:S01]  /*06d0*/  LDCU UR10, c[0x0][0x39c] ;  /* 0x00007380ff0a77ac */ /* 0x000e620008000800 */
[C---:B------:R-:W-:Y:S01]  /*06e0*/  VIADD R30, R24.reuse, 0x40 ;  /* 0x00000040181e7836 */ /* 0x040fe20000000000 */
[C---:B------:R-:W-:Y:S01]  /*06f0*/  IADD3 R28, PT, PT, R24.reuse, 0x60, RZ ;  /* 0x00000060181c7810 */ /* 0x040fe20007ffe0ff */
[----:B------:R-:W-:Y:S01]  /*0700*/  VIADD R36, R24, 0x20 ;  /* 0x0000002018247836 */ /* 0x000fe20000000000 */
[----:B------:R-:W-:Y:S01]  /*0710*/  UMOV UR8, 0x400 ;  /* 0x0000040000087882 */ /* 0x000fe20000000000 */
[----:B------:R-:W-:Y:S01]  /*0720*/  IADD3 R25, PT, PT, R34, UR4, RZ ;  /* 0x0000000422197c10 */ /* 0x000fe2000fffe0ff */
[----:B------:R-:W-:Y:S01]  /*0730*/  UIADD3 UR8, UPT, UPT, UR8, 0x80, URZ ;  /* 0x0000008008087890 */ /* 0x000fe2000fffe0ff */
[----:B------:R-:W-:Y:S02]  /*0740*/  LEA.HI R26, R24, UR5, RZ, 0x1c ;  /* 0x00000005181a7c11 */ /* 0x000fe4000f8fe0ff */
[----:B------:R-:W-:-:S02]  /*0750*/  LEA.HI R28, R28, UR5, RZ, 0x1c ;  /* 0x000000051c1c7c11 */ /* 0x000fc4000f8fe0ff */
[----:B------:R-:W-:Y:S02]  /*0760*/  LEA.HI R30, R30, UR5, RZ, 0x1c ;  /* 0x000000051e1e7c11 */ /* 0x000fe4000f8fe0ff */
[----:B------:R-:W-:Y:S02]  /*0770*/  LEA.HI R36, R36, UR5, RZ, 0x1c ;  /* 0x0000000524247c11 */ /* 0x000fe4000f8fe0ff */
[----:B-1----:R-:W-:Y:S01]  /*0780*/  ISETP.GE.AND P1, PT, R25, UR10, PT ;  /* 0x0000000a19007c0c */ /* 0x002fe2000bf26270 */
[--C-:B------:R-:W-:Y:S02]  /*0790*/  IMAD R27, R26, UR10, R25.reuse ;  /* 0x0000000a1a1b7c24 */ /* 0x100fe4000f8e0219 */
[--C-:B------:R-:W-:Y:S01]  /*07a0*/  IMAD R31, R28, UR10, R25.reuse ;  /* 0x0000000a1c1f7c24 */ /* 0x100fe2000f8e0219 */
[----:B0-----:R-:W-:Y:S01]  /*07b0*/  ULEA UR8, UR9, UR8, 0x18 ;  /* 0x0000000809087291 */ /* 0x001fe2000f8ec0ff */
[--C-:B------:R-:W-:Y:S02]  /*07c0*/  IMAD R37, R30, UR10, R25.reuse ;  /* 0x0000000a1e257c24 */ /* 0x100fe4000f8e0219 */
[----:B------:R-:W-:-:S03]  /*07d0*/  IMAD R29, R36, UR10, R25 ;  /* 0x0000000a241d7c24 */ /* 0x000fc6000f8e0219 */
[----:B------:R-:W-:-:S05]  /*07e0*/  LEA R38, R24, UR8, 0x1 ;  /* 0x0000000818267c11 */ /* 0x000fca000f8e08ff */
[----:B------:R-:W-:-:S07]  /*07f0*/  VIADD R38, R38, 0x80 ;  /* 0x0000008026267836 */ /* 0x000fce0000000000 */
.L_x_12:
[----:B------:R-:W0:Y:S01]  /*0800*/  LDC R40, c[0x0][0x39c] ;  /* 0x0000e700ff287b82 */ /* 0x000e220000000800 */
[----:B------:R-:W-:-:S13]  /*0810*/  ISETP.GE.OR P2, PT, R26, UR11, P1 ;  /* 0x0000000b1a007c0c */ /* 0x000fda0008f46670 */
[----:B------:R-:W1:Y:S01]  /*0820*/  @!P2 LDC.64 R20, c[0x0][0x380] ;  /* 0x0000e000ff14ab82 */ /* 0x000e620000000a00 */
[----:B0-----:R-:W-:-:S04]  /*0830*/  ISETP.GE.AND P0, PT, R25, R40, PT ;  /* 0x000000281900720c */ /* 0x001fc80003f06270 */
[----:B------:R-:W-:Y:S02]  /*0840*/  ISETP.LT.AND P3, PT, R36, UR11, !P0 ;  /* 0x0000000b24007c0c */ /* 0x000fe4000c761270 */
[----:B------:R-:W-:Y:S02]  /*0850*/  ISETP.LT.AND P4, PT, R30, UR11, !P0 ;  /* 0x0000000b1e007c0c */ /* 0x000fe4000c781270 */
[----:B------:R-:W-:Y:S01]  /*0860*/  ISETP.LT.AND P0, PT, R28, UR11, !P0 ;  /* 0x0000000b1c007c0c */ /* 0x000fe2000c701270 */
[----:B-1----:R-:W-:-:S08]  /*0870*/  @!P2 IMAD.WIDE R20, R27, 0x4, R20 ;  /* 0x000000041b14a825 */ /* 0x002fd000078e0214 */
[----:B------:R-:W0:Y:S01]  /*0880*/  @P3 LDC.64 R22, c[0x0][0x380] ;  /* 0x0000e000ff163b82 */ /* 0x000e220000000a00 */
[----:B------:R-:W3:Y:S07]  /*0890*/  @!P2 LDG.E.CONSTANT R20, desc[UR12][R20.64] ;  /* 0x0000000c1414a981 */ /* 0x000eee000c1e9900 */
[----:B------:R-:W1:Y:S08]  /*08a0*/  @P0 LDC.64 R16, c[0x0][0x380] ;  /* 0x0000e000ff100b82 */ /* 0x000e700000000a00 */
[----:B--2---:R-:W2:Y:S01]  /*08b0*/  @P4 LDC.64 R18, c[0x0][0x380] ;  /* 0x0000e000ff124b82 */ /* 0x004ea20000000a00 */
[----:B0-----:R-:W-:-:S06]  /*08c0*/  @P3 IMAD.WIDE R22, R29, 0x4, R22 ;  /* 0x000000041d163825 */ /* 0x001fcc00078e0216 */
[----:B------:R0:W4:Y:S01]  /*08d0*/  @P3 LDG.E.CONSTANT R22, desc[UR12][R22.64] ;  /* 0x0000000c16163981 */ /* 0x000122000c1e9900 */
[----:B-1----:R-:W-:-:S06]  /*08e0*/  @P0 IMAD.WIDE R16, R31, 0x4, R16 ;  /* 0x000000041f100825 */ /* 0x002fcc00078e0210 */
[----:B------:R-:W5:Y:S01]  /*08f0*/  @P0 LDG.E.CONSTANT R16, desc[UR12][R16.64] ;  /* 0x0000000c10100981 */ /* 0x000f62000c1e9900 */
[----:B--2---:R-:W-:-:S06]  /*0900*/  @P4 IMAD.WIDE R18, R37, 0x4, R18 ;  /* 0x0000000425124825 */ /* 0x004fcc00078e0212 */
[----:B------:R1:W2:Y:S01]  /*0910*/  @P4 LDG.E.CONSTANT R18, desc[UR12][R18.64] ;  /* 0x0000000c12124981 */ /* 0x0002a2000c1e9900 */
[----:B0-----:R-:W-:Y:S02]  /*0920*/  @!P0 PRMT R23, RZ, 0x7610, R23 ;  /* 0x00007610ff178816 */ /* 0x001fe40000000017 */
[----:B------:R-:W-:Y:S02]  /*0930*/  @!P4 PRMT R21, RZ, 0x7610, R21 ;  /* 0x00007610ff15c816 */ /* 0x000fe40000000015 */
[----:B-1----:R-:W-:Y:S01]  /*0940*/  @!P3 PRMT R19, RZ, 0x7610, R19 ;  /* 0x00007610ff13b816 */ /* 0x002fe20000000013 */
[C---:B------:R-:W-:Y:S01]  /*0950*/  IMAD R29, R40.reuse, 0x8, R29 ;  /* 0x00000008281d7824 */ /* 0x040fe200078e021d */
[C---:B------:R-:W-:Y:S01]  /*0960*/  LEA R27, R40.reuse, R27, 0x3 ;  /* 0x0000001b281b7211 */ /* 0x040fe200078e18ff */
[C---:B------:R-:W-:Y:S01]  /*0970*/  IMAD R37, R40.reuse, 0x8, R37 ;  /* 0x0000000828257824 */ /* 0x040fe200078e0225 */
[----:B------:R-:W-:Y:S01]  /*0980*/  LEA R31, R40, R31, 0x3 ;  /* 0x0000001f281f7211 */ /* 0x000fe200078e18ff */
[----:B------:R-:W-:Y:S01]  /*0990*/  VIADD R26, R26, 0x8 ;  /* 0x000000081a1a7836 */ /* 0x000fe20000000000 */
[----:B------:R-:W-:Y:S01]  /*09a0*/  IADD3 R30, PT, PT, R30, 0x8, RZ ;  /* 0x000000081e1e7810 */ /* 0x000fe20007ffe0ff */
[----:B------:R-:W-:-:S02]  /*09b0*/  VIADD R28, R28, 0x8 ;  /* 0x000000081c1c7836 */ /* 0x000fc40000000000 */
[----:B------:R-:W-:Y:S01]  /*09c0*/  VIADD R36, R36, 0x8 ;  /* 0x0000000824247836 */ /* 0x000fe20000000000 */
[----:B---3--:R-:W-:-:S04]  /*09d0*/  @!P2 F2FP.F16.F32.PACK_AB R17, RZ, R20 ;  /* 0x00000014ff11a23e */ /* 0x008fc800000000ff */
[----:B------:R-:W-:-:S05]  /*09e0*/  @P2 PRMT R17, RZ, 0x7610, R17 ;  /* 0x00007610ff112816 */ /* 0x000fca0000000011 */
[----:B------:R-:W-:Y:S01]  /*09f0*/  STS.U16 [R38+-0x80], R17 ;  /* 0xffff801126007388 */ /* 0x000fe20000000400 */
[----:B-----5:R-:W-:Y:S02]  /*0a00*/  @P0 F2FP.F16.F32.PACK_AB R23, RZ, R16 ;  /* 0x00000010ff17023e */ /* 0x020fe400000000ff */
[----:B------:R-:W-:Y:S02]  /*0a10*/  ISETP.GE.U32.AND P0, PT, R24, 0x80, PT ;  /* 0x000000801800780c */ /* 0x000fe40003f06070 */
[----:B----4-:R-:W-:Y:S02]  /*0a20*/  @P3 F2FP.F16.F32.PACK_AB R19, RZ, R22 ;  /* 0x00000016ff13323e */ /* 0x010fe400000000ff */
[----:B--2---:R-:W-:-:S03]  /*0a30*/  @P4 F2FP.F16.F32.PACK_AB R21, RZ, R18 ;  /* 0x00000012ff15423e */ /* 0x004fc600000000ff */
[----:B------:R-:W-:Y:S01]  /*0a40*/  STS.U16 [R38+-0x40], R19 ;  /* 0xffffc01326007388 */ /* 0x000fe20000000400 */
[----:B------:R-:W-:-:S03]  /*0a50*/  VIADD R24, R24, 0x80 ;  /* 0x0000008018187836 */ /* 0x000fc60000000000 */
[----:B------:R-:W-:Y:S04]  /*0a60*/  STS.U16 [R38], R21 ;  /* 0x0000001526007388 */ /* 0x000fe80000000400 */
[----:B------:R0:W-:Y:S02]  /*0a70*/  STS.U16 [R38+0x40], R23 ;  /* 0x0000401726007388 */ /* 0x0001e40000000400 */
[----:B0-----:R-:W-:Y:S01]  /*0a80*/  VIADD R38, R38, 0x100 ;  /* 0x0000010026267836 */ /* 0x001fe20000000000 */
[----:B------:R-:W-:Y:S06]  /*0a90*/  @!P0 BRA `(.L_x_12) ;  /* 0xfffffffc00588947 */ /* 0x000fec000383ffff */
.L_x_3:
[----:B01----:R-:W-:Y:S05]  /*0aa0*/  BSYNC.RECONVERGENT B1 ;  /* 0x0000000000017941 */ /* 0x003fea0003800200 */
.L_x_2:
[----:B--2---:R-:W0:Y:S01]  /*0ab0*/  S2R R18, SR_LANEID ;  /* 0x0000000000127919 */ /* 0x004e220000000000 */
[----:B------:R-:W1:Y:S01]  /*0ac0*/  S2UR UR9, SR_CgaCtaId ;  /* 0x00000000000979c3 */ /* 0x000e620000008800 */
[----:B------:R-:W-:Y:S01]  /*0ad0*/  UMOV UR8, 0x400 ;  /* 0x0000040000087882 */ /* 0x000fe20000000000 */
[----:B------:R-:W-:Y:S01]  /*0ae0*/  ISETP.GT.U32.AND P0, PT, R35, 0xff, PT ;  /* 0x000000ff2300780c */ /* 0x000fe20003f04070 */
[----:B------:R-:W-:Y:S01]  /*0af0*/  UIADD3 UR8, UPT, UPT, UR8, 0x80, URZ ;  /* 0x0000008008087890 */ /* 0x000fe2000fffe0ff */
[----:B------:R-:W-:Y:S01]  /*0b00*/  BSSY.RECONVERGENT B1, `(.L_x_13) ;  /* 0x0000072000017945 */ /* 0x000fe20003800200 */
[----:B------:R-:W2:Y:S02]  /*0b10*/  LDCU.64 UR10, c[0x0][0x398] ;  /* 0x00007300ff0a77ac */ /* 0x000ea40008000a00 */
[----:B-1----:R-:W-:Y:S01]  /*0b20*/  ULEA UR8, UR9, UR8, 0x18 ;  /* 0x0000000809087291 */ /* 0x002fe2000f8ec0ff */
[----:B0-----:R-:W-:Y:S02]  /*0b30*/  SHF.R.U32.HI R16, RZ, 0x3, R18 ;  /* 0x00000003ff107819 */ /* 0x001fe40000011612 */
[----:B------:R-:W-:-:S02]  /*0b40*/  LOP3.LUT R17, R18, 0x7, RZ, 0xc0, !PT ;  /* 0x0000000712117812 */ /* 0x000fc400078ec0ff */
[----:B------:R-:W-:Y:S02]  /*0b50*/  SHF.L.U32 R20, R16, 0x3, RZ ;  /* 0x0000000310147819 */ /* 0x000fe400000006ff */
[----:B------:R-:W-:Y:S02]  /*0b60*/  SHF.R.U32.HI R16, RZ, 0x4, R18 ;  /* 0x00000004ff107819 */ /* 0x000fe40000011612 */
[----:B------:R-:W-:-:S03]  /*0b70*/  LOP3.LUT R17, R20, 0x8, R17, 0xe2, !PT ;  /* 0x0000000814117812 */ /* 0x000fc600078ee211 */
[----:B------:R-:W-:-:S04]  /*0b80*/  IMAD.SHL.U32 R16, R16, 0x8, RZ ;  /* 0x0000000810107824 */ /* 0x000fc800078e00ff */
[----:B------:R-:W-:-:S05]  /*0b90*/  IMAD R16, R17, 0x10, R16 ;  /* 0x0000001011107824 */ /* 0x000fca00078e0210 */
[----:B------:R-:W-:-:S06]  /*0ba0*/  LEA R16, R16, UR8, 0x1 ;  /* 0x0000000810107c11 */ /* 0x000fcc000f8e08ff */
[----:B------:R-:W0:Y:S01]  /*0bb0*/  LDSM.16.M88.4 R16, [R16] ;  /* 0x000000001010783b */ /* 0x000e220000000200 */
[----:B--2---:R-:W-:Y:S05]  /*0bc0*/  @P0 BRA `(.L_x_14) ;  /* 0x0000000400940947 */ /* 0x004fea0003800000 */
[----:B------:R-:W-:Y:S01]  /*0bd0*/  LEA.HI R20, R7, 0x1, RZ, 0x1b ;  /* 0x0000000107147811 */ /* 0x000fe200078fd8ff */
[----:B------:R-:W-:Y:S01]  /*0be0*/  BSSY.RECONVERGENT B0, `(.L_x_15) ;  /* 0x0000034000007945 */ /* 0x000fe20003800200 */
[----:B------:R-:W-:Y:S02]  /*0bf0*/  MOV R28, R35 ;  /* 0x00000023001c7202 */ /* 0x000fe40000000f00 */
[----:B------:R-:W-:-:S04]  /*0c00*/  LOP3.LUT R24, R20, 0x3, RZ, 0xc0, !PT ;  /* 0x0000000314187812 */ /* 0x000fc800078ec0ff */
[----:B------:R-:W-:-:S13]  /*0c10*/  ISETP.NE.AND P0, PT, R24, RZ, PT ;  /* 0x000000ff1800720c */ /* 0x000fda0003f05270 */
[----:B------:R-:W-:Y:S05]  /*0c20*/  @!P0 BRA `(.L_x_16) ;  /* 0x0000000000bc8947 */ /* 0x000fea0003800000 */
[----:B------:R-:W1:Y:S01]  /*0c30*/  LDC.64 R20, c[0x0][0x398] ;  /* 0x0000e600ff147b82 */ /* 0x000e620000000a00 */
[----:B------:R-:W-:Y:S01]  /*0c40*/  VIADD R25, R3, UR4 ;  /* 0x0000000403197c36 */ /* 0x000fe20008000000 */
[----:B------:R-:W-:Y:S01]  /*0c50*/  BSSY.RECONVERGENT B2, `(.L_x_17) ;  /* 0x000000a000027945 */ /* 0x000fe20003800200 */
[----:B-1----:R-:W-:-:S04]  /*0c60*/  ISETP.GE.AND P0, PT, R34, R21, PT ;  /* 0x000000152200720c */ /* 0x002fc80003f06270 */
[----:B------:R-:W-:-:S13]  /*0c70*/  ISETP.LT.AND P1, PT, R25, R20, !P0 ;  /* 0x000000141900720c */ /* 0x000fda0004721270 */
[----:B------:R-:W-:Y:S01]  /*0c80*/  @!P1 PRMT R23, RZ, 0x7610, R23 ;  /* 0x00007610ff179816 */ /* 0x000fe20000000017 */
[----:B------:R-:W-:Y:S06]  /*0c90*/  @!P1 BRA `(.L_x_18) ;  /* 0x0000000000149947 */ /* 0x000fec0003800000 */
[----:B------:R-:W1:Y:S01]  /*0ca0*/  LDC.64 R22, c[0x0][0x388] ;  /* 0x0000e200ff167b82 */ /* 0x000e620000000a00 */
[----:B------:R-:W-:-:S04]  /*0cb0*/  IMAD R25, R25, R21, R34 ;  /* 0x0000001519197224 */ /* 0x000fc800078e0222 */
[----:B-1----:R-:W-:-:S06]  /*0cc0*/  IMAD.WIDE R22, R25, 0x4, R22 ;  /* 0x0000000419167825 */ /* 0x002fcc00078e0216 */
[----:B------:R-:W2:Y:S02]  /*0cd0*/  LDG.E.CONSTANT R23, desc[UR12][R22.64] ;  /* 0x0000000c16177981 */ /* 0x000ea4000c1e9900 */
[----:B--2---:R-:W-:-:S07]  /*0ce0*/  F2FP.F16.F32.PACK_AB R23, RZ, R23 ;  /* 0x00000017ff17723e */ /* 0x004fce00000000ff */
.L_x_18:
[----:B------:R-:W-:Y:S05]  /*0cf0*/  BSYNC.RECONVERGENT B2 ;  /* 0x0000000000027941 */ /* 0x000fea0003800200 */
.L_x_17:
[----:B------:R1:W-:Y:S01]  /*0d00*/  STS.U16 [R2], R23 ;  /* 0x0000001702007388 */ /* 0x0003e20000000400 */
[----:B------:R-:W-:Y:S01]  /*0d10*/  ISETP.NE.AND P1, PT, R24, 0x1, PT ;  /* 0x000000011800780c */ /* 0x000fe20003f25270 */
[----:B------:R-:W-:-:S12]  /*0d20*/  IMAD.MOV.U32 R28, RZ, RZ, R4 ;  /* 0x000000ffff1c7224 */ /* 0x000fd800078e0004 */
[----:B-1----:R-:W-:Y:S05]  /*0d30*/  @!P1 BRA `(.L_x_16) ;  /* 0x0000000000789947 */ /* 0x002fea0003800000 */
[----:B------:R-:W-:Y:S01]  /*0d40*/  SHF.R.U32.HI R25, RZ, 0x4, R4 ;  /* 0x00000004ff197819 */ /* 0x000fe20000011604 */
[----:B------:R-:W-:Y:S03]  /*0d50*/  BSSY.RECONVERGENT B2, `(.L_x_19) ;  /* 0x000000a000027945 */ /* 0x000fe60003800200 */
[----:B------:R-:W-:-:S04]  /*0d60*/  IADD3 R25, PT, PT, R25, UR4, RZ ;  /* 0x0000000419197c10 */ /* 0x000fc8000fffe0ff */
        /* <DEDUP_REMOVED lines=8> */
.L_x_20:
[----:B------:R-:W-:Y:S05]  /*0df0*/  BSYNC.RECONVERGENT B2 ;  /* 0x0000000000027941 */ /* 0x000fea0003800200 */
.L_x_19:
[----:B------:R1:W-:Y:S01]  /*0e00*/  STS.U16 [R2+0x40], R23 ;  /* 0x0000401702007388 */ /* 0x0003e20000000400 */
[----:B------:R-:W-:Y:S01]  /*0e10*/  ISETP.NE.AND P1, PT, R24, 0x2, PT ;  /* 0x000000021800780c */ /* 0x000fe20003f25270 */
[----:B------:R-:W-:-:S12]  /*0e20*/  IMAD.MOV.U32 R28, RZ, RZ, R5 ;  /* 0x000000ffff1c7224 */ /* 0x000fd800078e0005 */
[----:B-1----:R-:W-:Y:S05]  /*0e30*/  @!P1 BRA `(.L_x_16) ;  /* 0x0000000000389947 */ /* 0x002fea0003800000 */
[----:B------:R-:W-:Y:S01]  /*0e40*/  SHF.R.U32.HI R25, RZ, 0x4, R5 ;  /* 0x00000004ff197819 */ /* 0x000fe20000011605 */
[----:B------:R-:W-:Y:S04]  /*0e50*/  BSSY.RECONVERGENT B2, `(.L_x_21) ;  /* 0x000000a000027945 */ /* 0x000fe80003800200 */
[----:B------:R-:W-:-:S05]  /*0e60*/  VIADD R25, R25, UR4 ;  /* 0x0000000419197c36 */ /* 0x000fca0008000000 */
[----:B------:R-:W-:-:S13]  /*0e70*/  ISETP.LT.AND P0, PT, R25, R20, !P0 ;  /* 0x000000141900720c */ /* 0x000fda0004701270 */
[----:B------:R-:W-:Y:S01]  /*0e80*/  @!P0 PRMT R22, RZ, 0x7610, R22 ;  /* 0x00007610ff168816 */ /* 0x000fe20000000016 */
[----:B------:R-:W-:Y:S06]  /*0e90*/  @!P0 BRA `(.L_x_22) ;  /* 0x0000000000148947 */ /* 0x000fec0003800000 */
[----:B------:R-:W1:Y:S01]  /*0ea0*/  LDC.64 R22, c[0x0][0x388] ;  /* 0x0000e200ff167b82 */ /* 0x000e620000000a00 */
[----:B------:R-:W-:-:S04]  /*0eb0*/  IMAD R21, R25, R21, R34 ;  /* 0x0000001519157224 */ /* 0x000fc800078e0222 */
[----:B-1----:R-:W-:-:S05]  /*0ec0*/  IMAD.WIDE R20, R21, 0x4, R22 ;  /* 0x0000000415147825 */ /* 0x002fca00078e0216 */
[----:B------:R-:W2:Y:S02]  /*0ed0*/  LDG.E.CONSTANT R22, desc[UR12][R20.64] ;  /* 0x0000000c14167981 */ /* 0x000ea4000c1e9900 */
[----:B--2---:R-:W-:-:S07]  /*0ee0*/  F2FP.F16.F32.PACK_AB R22, RZ, R22 ;  /* 0x00000016ff16723e */ /* 0x004fce00000000ff */
.L_x_22:
[----:B------:R-:W-:Y:S05]  /*0ef0*/  BSYNC.RECONVERGENT B2 ;  /* 0x0000000000027941 */ /* 0x000fea0003800200 */
.L_x_21:
[----:B------:R1:W-:Y:S01]  /*0f00*/  STS.U16 [R2+0x80], R22 ;  /* 0x0000801602007388 */ /* 0x0003e20000000400 */
[----:B------:R-:W-:-:S07]  /*0f10*/  MOV R28, R6 ;  /* 0x00000006001c7202 */ /* 0x000fce0000000f00 */
.L_x_16:
[----:B------:R-:W-:Y:S05]  /*0f20*/  BSYNC.RECONVERGENT B0 ;  /* 0x0000000000007941 */ /* 0x000fea0003800200 */
.L_x_15:
[----:B------:R-:W-:-:S13]  /*0f30*/  ISETP.GE.U32.AND P0, PT, R7, 0x60, PT ;  /* 0x000000600700780c */ /* 0x000fda0003f06070 */
[----:B------:R-:W-:Y:S05]  /*0f40*/  @!P0 BRA `(.L_x_14) ;  /* 0x0000000000b48947 */ /* 0x000fea0003800000 */
.L_x_23:
[C---:B------:R-:W-:Y:S01]  /*0f50*/  LEA.HI R29, R28.reuse, UR4, RZ, 0x1c ;  /* 0x000000041c1d7c11 */ /* 0x040fe2000f8fe0ff */
[C---:B------:R-:W-:Y:S01]  /*0f60*/  VIADD R20, R28.reuse, 0x20 ;  /* 0x000000201c147836 */ /* 0x040fe20000000000 */
[C---:B-1----:R-:W-:Y:S01]  /*0f70*/  IADD3 R22, PT, PT, R28.reuse, 0x60, RZ ;  /* 0x000000601c167810 */ /* 0x042fe20007ffe0ff */
[----:B------:R-:W-:Y:S01]  /*0f80*/  VIADD R21, R28, 0x40 ;  /* 0x000000401c157836 */ /* 0x000fe20000000000 */
[----:B------:R-:W-:Y:S02]  /*0f90*/  ISETP.GE.AND P0, PT, R29, UR10, PT ;  /* 0x0000000a1d007c0c */ /* 0x000fe4000bf06270 */
[----:B------:R-:W-:Y:S02]  /*0fa0*/  ISETP.GE.AND P1, PT, R34, UR11, PT ;  /* 0x0000000b22007c0c */ /* 0x000fe4000bf26270 */
[----:B------:R-:W-:Y:S02]  /*0fb0*/  LEA.HI R31, R20, UR4, RZ, 0x1c ;  /* 0x00000004141f7c11 */ /* 0x000fe4000f8fe0ff */
[----:B------:R-:W-:-:S02]  /*0fc0*/  LEA.HI R37, R21, UR4, RZ, 0x1c ;  /* 0x0000000415257c11 */ /* 0x000fc4000f8fe0ff */
[----:B------:R-:W-:Y:S02]  /*0fd0*/  LEA.HI R39, R22, UR4, RZ, 0x1c ;  /* 0x0000000416277c11 */ /* 0x000fe4000f8fe0ff */
[----:B------:R-:W-:Y:S02]  /*0fe0*/  ISETP.GE.OR P0, PT, R34, UR11, P0 ;  /* 0x0000000b22007c0c */ /* 0x000fe40008706670 */
[----:B------:R-:W-:Y:S02]  /*0ff0*/  ISETP.LT.AND P2, PT, R31, UR10, !P1 ;  /* 0x0000000a1f007c0c */ /* 0x000fe4000cf41270 */
[----:B------:R-:W-:Y:S02]  /*1000*/  ISETP.LT.AND P3, PT, R37, UR10, !P1 ;  /* 0x0000000a25007c0c */ /* 0x000fe4000cf61270 */
[----:B------:R-:W-:-:S07]  /*1010*/  ISETP.LT.AND P1, PT, R39, UR10, !P1 ;  /* 0x0000000a27007c0c */ /* 0x000fce000cf21270 */
[----:B------:R-:W1:Y:S01]  /*1020*/  @!P0 LDC.64 R24, c[0x0][0x388] ;  /* 0x0000e200ff188b82 */ /* 0x000e620000000a00 */
[--C-:B------:R-:W-:Y:S02]  /*1030*/  @!P0 IMAD R29, R29, UR11, R34.reuse ;  /* 0x0000000b1d1d8c24 */ /* 0x100fe4000f8e0222 */
[--C-:B------:R-:W-:Y:S02]  /*1040*/  @P2 IMAD R31, R31, UR11, R34.reuse ;  /* 0x0000000b1f1f2c24 */ /* 0x100fe4000f8e0222 */
[--C-:B------:R-:W-:Y:S02]  /*1050*/  @P3 IMAD R37, R37, UR11, R34.reuse ;  /* 0x0000000b25253c24 */ /* 0x100fe4000f8e0222 */
[----:B------:R-:W-:Y:S01]  /*1060*/  @P1 IMAD R39, R39, UR11, R34 ;  /* 0x0000000b27271c24 */ /* 0x000fe2000f8e0222 */
[----:B------:R-:W2:Y:S08]  /*1070*/  @P2 LDC.64 R26, c[0x0][0x388] ;  /* 0x0000e200ff1a2b82 */ /* 0x000eb00000000a00 */
[----:B------:R-:W3:Y:S08]  /*1080*/  @P3 LDC.64 R22, c[0x0][0x388] ;  /* 0x0000e200ff163b82 */ /* 0x000ef00000000a00 */
[----:B------:R-:W4:Y:S01]  /*1090*/  @P1 LDC.64 R20, c[0x0][0x388] ;  /* 0x0000e200ff141b82 */ /* 0x000f220000000a00 */
[----:B-1----:R-:W-:-:S06]  /*10a0*/  @!P0 IMAD.WIDE R24, R29, 0x4, R24 ;  /* 0x000000041d188825 */ /* 0x002fcc00078e0218 */
[----:B------:R1:W5:Y:S01]  /*10b0*/  @!P0 LDG.E.CONSTANT R24, desc[UR12][R24.64] ;  /* 0x0000000c18188981 */ /* 0x000362000c1e9900 */
[----:B--2---:R-:W-:-:S06]  /*10c0*/  @P2 IMAD.WIDE R26, R31, 0x4, R26 ;  /* 0x000000041f1a2825 */ /* 0x004fcc00078e021a */
[----:B------:R-:W2:Y:S01]  /*10d0*/  @P2 LDG.E.CONSTANT R26, desc[UR12][R26.64] ;  /* 0x0000000c1a1a2981 */ /* 0x000ea2000c1e9900 */
[----:B---3--:R-:W-:-:S06]  /*10e0*/  @P3 IMAD.WIDE R22, R37, 0x4, R22 ;  /* 0x0000000425163825 */ /* 0x008fcc00078e0216 */
[----:B------:R3:W2:Y:S01]  /*10f0*/  @P3 LDG.E.CONSTANT R22, desc[UR12][R22.64] ;  /* 0x0000000c16163981 */ /* 0x0006a2000c1e9900 */
[----:B----4-:R-:W-:-:S06]  /*1100*/  @P1 IMAD.WIDE R20, R39, 0x4, R20 ;  /* 0x0000000427141825 */ /* 0x010fcc00078e0214 */
[----:B------:R5:W4:Y:S01]  /*1110*/  @P1 LDG.E.CONSTANT R20, desc[UR12][R20.64] ;  /* 0x0000000c14141981 */ /* 0x000b22000c1e9900 */
[----:B-1----:R-:W-:Y:S02]  /*1120*/  @!P3 PRMT R25, RZ, 0x7610, R25 ;  /* 0x00007610ff19b816 */ /* 0x002fe40000000019 */
[----:B---3--:R-:W-:Y:S02]  /*1130*/  @!P2 PRMT R23, RZ, 0x7610, R23 ;  /* 0x00007610ff17a816 */ /* 0x008fe40000000017 */
[----:B------:R-:W-:Y:S02]  /*1140*/  @!P1 PRMT R27, RZ, 0x7610, R27 ;  /* 0x00007610ff1b9816 */ /* 0x000fe4000000001b */
[----:B-----5:R-:W-:Y:S02]  /*1150*/  @!P0 F2FP.F16.F32.PACK_AB R21, RZ, R24 ;  /* 0x00000018ff15823e */ /* 0x020fe400000000ff */
[----:B------:R-:W-:Y:S02]  /*1160*/  LEA R24, R28, UR8, 0x1 ;  /* 0x000000081c187c11 */ /* 0x000fe4000f8e08ff */
[----:B------:R-:W-:-:S02]  /*1170*/  @P0 PRMT R21, RZ, 0x7610, R21 ;  /* 0x00007610ff150816 */ /* 0x000fc40000000015 */
[----:B--2---:R-:W-:-:S03]  /*1180*/  @P2 F2FP.F16.F32.PACK_AB R23, RZ, R26 ;  /* 0x0000001aff17223e */ /* 0x004fc600000000ff */
[----:B------:R2:W-:Y:S01]  /*1190*/  STS.U16 [R24], R21 ;  /* 0x0000001518007388 */ /* 0x0005e20000000400 */
[----:B------:R-:W-:-:S03]  /*11a0*/  @P3 F2FP.F16.F32.PACK_AB R25, RZ, R22 ;  /* 0x00000016ff19323e */ /* 0x000fc600000000ff */
[----:B------:R2:W-:Y:S01]  /*11b0*/  STS.U16 [R24+0x40], R23 ;  /* 0x0000401718007388 */ /* 0x0005e20000000400 */
[----:B----4-:R-:W-:-:S03]  /*11c0*/  @P1 F2FP.F16.F32.PACK_AB R27, RZ, R20 ;  /* 0x00000014ff1b123e */ /* 0x010fc600000000ff */
[----:B------:R2:W-:Y:S04]  /*11d0*/  STS.U16 [R24+0x80], R25 ;  /* 0x0000801918007388 */ /* 0x0005e80000000400 */
[----:B------:R2:W-:Y:S01]  /*11e0*/  STS.U16 [R24+0xc0], R27 ;  /* 0x0000c01b18007388 */ /* 0x0005e20000000400 */
[C---:B------:R-:W-:Y:S01]  /*11f0*/  ISETP.GE.U32.AND P0, PT, R28.reuse, 0x80, PT ;  /* 0x000000801c00780c */ /* 0x040fe20003f06070 */
[----:B------:R-:W-:-:S12]  /*1200*/  VIADD R28, R28, 0x80 ;  /* 0x000000801c1c7836 */ /* 0x000fd80000000000 */
[----:B--2---:R-:W-:Y:S05]  /*1210*/  @!P0 BRA `(.L_x_23) ;  /* 0xfffffffc004c8947 */ /* 0x004fea000383ffff */
.L_x_14:
[----:B------:R-:W-:Y:S05]  /*1220*/  BSYNC.RECONVERGENT B1 ;  /* 0x0000000000017941 */ /* 0x000fea0003800200 */
.L_x_13:
[----:B------:R-:W2:Y:S01]  /*1230*/  S2R R28, SR_LANEID ;  /* 0x00000000001c7919 */ /* 0x000ea20000000000 */
[----:B------:R-:W-:Y:S01]  /*1240*/  MOV R37, 0x400 ;  /* 0x0000040000257802 */ /* 0x000fe20000000f00 */
[----:B------:R-:W-:Y:S01]  /*1250*/  BSSY.RECONVERGENT B0, `(.L_x_24) ;  /* 0x00000ce000007945 */ /* 0x000fe20003800200 */
[----:B------:R-:W-:Y:S01]  /*1260*/  ISETP.GT.U32.AND P0, PT, R35, 0xf, PT ;  /* 0x0000000f2300780c */ /* 0x000fe20003f04070 */
[----:B------:R-:W3:Y:S02]  /*1270*/  S2R R36, SR_CgaCtaId ;  /* 0x0000000000247919 */ /* 0x000ee40000008800 */
[----:B------:R-:W-:Y:S01]  /*1280*/  VIADD R23, R37, 0x80 ;  /* 0x0000008025177836 */ /* 0x000fe20000000000 */
[--C-:B--2---:R-:W-:Y:S02]  /*1290*/  SHF.R.U32.HI R20, RZ, 0x3, R28.reuse ;  /* 0x00000003ff147819 */ /* 0x104fe4000001161c */
[----:B------:R-:W-:Y:S02]  /*12a0*/  LOP3.LUT R21, R28, 0x7, RZ, 0xc0, !PT ;  /* 0x000000071c157812 */ /* 0x000fe400078ec0ff */
[----:B-1----:R-:W-:Y:S01]  /*12b0*/  SHF.R.U32.HI R22, RZ, 0x4, R28 ;  /* 0x00000004ff167819 */ /* 0x002fe2000001161c */
[----:B------:R-:W-:Y:S01]  /*12c0*/  IMAD.SHL.U32 R20, R20, 0x8, RZ ;  /* 0x0000000814147824 */ /* 0x000fe200078e00ff */
[----:B---3--:R-:W-:-:S02]  /*12d0*/  LEA R23, R36, R23, 0x18 ;  /* 0x0000001724177211 */ /* 0x008fc400078ec0ff */
[----:B------:R-:W-:Y:S02]  /*12e0*/  LEA R21, R22, R21, 0x3 ;  /* 0x0000001516157211 */ /* 0x000fe400078e18ff */
[----:B------:R-:W-:-:S05]  /*12f0*/  LOP3.LUT R20, R20, 0x8, RZ, 0xe2, !PT ;  /* 0x0000000814147812 */ /* 0x000fca00078ee2ff */
[----:B------:R-:W-:-:S05]  /*1300*/  IMAD R20, R21, 0x10, R20 ;  /* 0x0000001015147824 */ /* 0x000fca00078e0214 */
[----:B------:R-:W-:-:S06]  /*1310*/  LEA R22, R20, R23, 0x1 ;  /* 0x0000001714167211 */ /* 0x000fcc00078e08ff */
[----:B------:R-:W0:Y:S02]  /*1320*/  LDSM.16.M88.4 R20, [R22] ;  /* 0x000000001614783b */ /* 0x000e240000000200 */
[----:B0-----:R-:W-:Y:S01]  /*1330*/  HMMA.16816.F32 R24, R16, R20, RZ ;  /* 0x000000141018723c */ /* 0x001fe200000018ff */
[----:B------:R-:W-:Y:S02]  /*1340*/  SHF.R.U32.HI R20, RZ, 0x2, R28 ;  /* 0x00000002ff147819 */ /* 0x000fe4000001161c */
[----:B------:R-:W-:-:S05]  /*1350*/  LOP3.LUT R21, R28, 0x3, RZ, 0xc0, !PT ;  /* 0x000000031c157812 */ /* 0x000fca00078ec0ff */
[----:B------:R-:W-:Y:S01]  /*1360*/  HMMA.16816.F32 R16, R16, R22, RZ ;  /* 0x000000161010723c */ /* 0x000fe200000018ff */
[----:B------:R-:W-:Y:S02]  /*1370*/  VIADD R23, R37, 0x680 ;  /* 0x0000068025177836 */ /* 0x000fe40000000000 */
[----:B------:R-:W-:-:S03]  /*1380*/  IMAD R21, R20, 0x8, R21 ;  /* 0x0000000814157824 */ /* 0x000fc600078e0215 */
[----:B------:R-:W-:-:S04]  /*1390*/  LEA R38, R36, R23, 0x18 ;  /* 0x0000001724267211 */ /* 0x000fc800078ec0ff */
[----:B------:R-:W-:-:S05]  /*13a0*/  LEA R21, R21, R38, 0x3 ;  /* 0x0000002615157211 */ /* 0x000fca00078e18ff */
[----:B------:R0:W-:Y:S04]  /*13b0*/  STS.64 [R21], R24 ;  /* 0x0000001815007388 */ /* 0x0001e80000000a00 */
[----:B------:R0:W-:Y:S04]  /*13c0*/  STS.64 [R21+0x200], R26 ;  /* 0x0002001a15007388 */ /* 0x0001e80000000a00 */
[----:B------:R0:W-:Y:S04]  /*13d0*/  STS.64 [R21+0x20], R16 ;  /* 0x0000201015007388 */ /* 0x0001e80000000a00 */
[----:B------:R0:W-:Y:S01]  /*13e0*/  STS.64 [R21+0x220], R18 ;  /* 0x0002201215007388 */ /* 0x0001e20000000a00 */
[----:B------:R-:W-:Y:S05]  /*13f0*/  @P0 BRA `(.L_x_25) ;  /* 0x0000000800cc0947 */ /* 0x000fea0003800000 */
[----:B------:R-:W-:Y:S01]  /*1400*/  IMAD R40, R35, 0x40, R38 ;  /* 0x0000004023287824 */ /* 0x000fe200078e0226 */
[----:B------:R-:W-:-:S04]  /*1410*/  LEA R39, R36, R37, 0x18 ;  /* 0x0000002524277211 */ /* 0x000fc800078ec0ff */
[----:B0-----:R-:W0:Y:S01]  /*1420*/  LDS.128 R16, [R40] ;  /* 0x0000000028107984 */ /* 0x001e220000000c00 */
[----:B------:R-:W-:-:S03]  /*1430*/  IMAD R39, R34, 0x4, R39 ;  /* 0x0000000422277824 */ /* 0x000fc600078e0227 */
[----:B------:R-:W1:Y:S04]  /*1440*/  LDS.128 R20, [R40+0x10] ;  /* 0x0000100028147984 */ /* 0x000e680000000c00 */
[----:B------:R-:W2:Y:S04]  /*1450*/  LDS.128 R24, [R40+0x20] ;  /* 0x0000200028187984 */ /* 0x000ea80000000c00 */
[----:B------:R-:W3:Y:S04]  /*1460*/  LDS.128 R28, [R40+0x30] ;  /* 0x00003000281c7984 */ /* 0x000ee80000000c00 */
[----:B------:R-:W4:Y:S01]  /*1470*/  LDS R43, [R39] ;  /* 0x00000000272b7984 */ /* 0x000f220000000800 */
[----:B0-----:R-:W-:-:S04]  /*1480*/  FMNMX3 R41, R16, -1.00000002004087734272e+20, R17, !PT ;  /* 0xe0ad78ec10297876 */ /* 0x001fc80007800011 */
[----:B------:R-:W-:-:S04]  /*1490*/  FMNMX3 R41, R41, R18, R19, !PT ;  /* 0x0000001229297276 */ /* 0x000fc80007800013 */
[----:B-1----:R-:W-:-:S04]  /*14a0*/  FMNMX3 R41, R41, R20, R21, !PT ;  /* 0x0000001429297276 */ /* 0x002fc80007800015 */
[----:B------:R-:W-:-:S04]  /*14b0*/  FMNMX3 R41, R41, R22, R23, !PT ;  /* 0x0000001629297276 */ /* 0x000fc80007800017 */
[----:B--2---:R-:W-:-:S04]  /*14c0*/  FMNMX3 R41, R41, R24, R25, !PT ;  /* 0x0000001829297276 */ /* 0x004fc80007800019 */
[----:B------:R-:W-:-:S04]  /*14d0*/  FMNMX3 R41, R41, R26, R27, !PT ;  /* 0x0000001a29297276 */ /* 0x000fc8000780001b */
[----:B---3--:R-:W-:-:S04]  /*14e0*/  FMNMX3 R41, R41, R28, R29, !PT ;  /* 0x0000001c29297276 */ /* 0x008fc8000780001d */
[----:B------:R-:W-:Y:S02]  /*14f0*/  FMNMX3 R42, R41, R30, R31, !PT ;  /* 0x0000001e292a7276 */ /* 0x000fe4000780001f */
[----:B------:R-:W-:Y:S02]  /*1500*/  MOV R41, 0x3bbb989d ;  /* 0x3bbb989d00297802 */ /* 0x000fe40000000f00 */
[----:B----4-:R-:W-:Y:S01]  /*1510*/  FMNMX R40, R42, R43, !PT ;  /* 0x0000002b2a287209 */ /* 0x010fe20007800000 */
[----:B------:R-:W-:-:S04]  /*1520*/  IMAD.MOV.U32 R42, RZ, RZ, 0x437c0000 ;  /* 0x437c0000ff2a7424 */ /* 0x000fc800078e00ff */
[--C-:B------:R-:W-:Y:S01]  /*1530*/  FADD R44, R16, -R40.reuse ;  /* 0x80000028102c7221 */ /* 0x100fe20000000000 */
[----:B------:R-:W-:Y:S01]  /*1540*/  FADD R46, -R40, R17 ;  /* 0x00000011282e7221 */ /* 0x000fe20000000100 */
[----:B------:R-:W-:Y:S01]  /*1550*/  FADD R20, R20, -R40 ;  /* 0x8000002814147221 */ /* 0x000fe20000000000 */
[----:B------:R-:W-:Y:S01]  /*1560*/  FADD R48, -R40, R21 ;  /* 0x0000001528307221 */ /* 0x000fe20000000100 */
[-C--:B------:R-:W-:Y:S01]  /*1570*/  FFMA.SAT R45, R44, R41.reuse, 0.5 ;  /* 0x3f0000002c2d7423 */ /* 0x080fe20000002029 */
[----:B------:R-:W-:Y:S01]  /*1580*/  FFMA.SAT R47, R46, R41, 0.5 ;  /* 0x3f0000002e2f7423 */ /* 0x000fe20000002029 */
[----:B------:R-:W-:Y:S01]  /*1590*/  FADD R22, -R40, R22 ;  /* 0x0000001628167221 */ /* 0x000fe20000000100 */
[----:B------:R-:W-:Y:S01]  /*15a0*/  FADD R24, R24, -R40 ;  /* 0x8000002818187221 */ /* 0x000fe20000000000 */
[----:B------:R-:W-:Y:S01]  /*15b0*/  FFMA.RM R16, R45, R42, 12582913 ;  /* 0x4b4000012d107423 */ /* 0x000fe2000000402a */
[----:B------:R-:W-:Y:S01]  /*15c0*/  FADD R26, -R40, R26 ;  /* 0x0000001a281a7221 */ /* 0x000fe20000000100 */
[----:B------:R-:W-:Y:S01]  /*15d0*/  FADD R28, R28, -R40 ;  /* 0x800000281c1c7221 */ /* 0x000fe20000000000 */
[----:B------:R-:W-:Y:S01]  /*15e0*/  FADD R30, -R40, R30 ;  /* 0x0000001e281e7221 */ /* 0x000fe20000000100 */
[C---:B------:R-:W-:Y:S01]  /*15f0*/  FADD R17, R16.reuse, -12583039 ;  /* 0xcb40007f10117421 */ /* 0x040fe20000000000 */
[----:B------:R-:W-:-:S03]  /*1600*/  IMAD.SHL.U32 R16, R16, 0x800000, RZ ;  /* 0x0080000010107824 */ /* 0x000fc600078e00ff */
[----:B------:R-:W-:Y:S01]  /*1610*/  FFMA R45, R44, 1.4426950216293334961, -R17 ;  /* 0x3fb8aa3b2c2d7823 */ /* 0x000fe20000000811 */
[----:B------:R-:W-:-:S03]  /*1620*/  FFMA.RM R17, R47, R42, 12582913 ;  /* 0x4b4000012f117423 */ /* 0x000fc6000000402a */
[----:B------:R-:W-:Y:S01]  /*1630*/  FFMA R47, R44, 1.925963033500011079e-08, R45 ;  /* 0x32a570602c2f7823 */ /* 0x000fe2000000002d */
[----:B------:R-:W-:Y:S01]  /*1640*/  FADD R44, -R40, R18 ;  /* 0x00000012282c7221 */ /* 0x000fe20000000100 */
[C---:B------:R-:W-:Y:S01]  /*1650*/  FADD R45, R17.reuse, -12583039 ;  /* 0xcb40007f112d7421 */ /* 0x040fe20000000000 */
[----:B------:R-:W-:Y:S02]  /*1660*/  SHF.L.U32 R17, R17, 0x17, RZ ;  /* 0x0000001711117819 */ /* 0x000fe400000006ff */
[----:B------:R-:W-:Y:S01]  /*1670*/  FFMA.SAT R49, R44, R41, 0.5 ;  /* 0x3f0000002c317423 */ /* 0x000fe20000002029 */
[C---:B------:R-:W-:Y:S01]  /*1680*/  FFMA R45, R46.reuse, 1.4426950216293334961, -R45 ;  /* 0x3fb8aa3b2e2d7823 */ /* 0x040fe2000000082d */
[----:B------:R-:W0:Y:S02]  /*1690*/  MUFU.EX2 R47, R47 ;  /* 0x0000002f002f7308 */ /* 0x000e240000000800 */
[----:B------:R-:W-:Y:S01]  /*16a0*/  FFMA.RM R18, R49, R42, 12582913 ;  /* 0x4b40000131127423 */ /* 0x000fe2000000402a */
[----:B------:R-:W-:Y:S01]  /*16b0*/  FFMA R45, R46, 1.925963033500011079e-08, R45 ;  /* 0x32a570602e2d7823 */ /* 0x000fe2000000002d */
[----:B------:R-:W-:-:S02]  /*16c0*/  FADD R46, -R40, R19 ;  /* 0x00000013282e7221 */ /* 0x000fc40000000100 */
[C---:B------:R-:W-:Y:S01]  /*16d0*/  FADD R49, R18.reuse, -12583039 ;  /* 0xcb40007f12317421 */ /* 0x040fe20000000000 */
[----:B------:R-:W-:Y:S02]  /*16e0*/  IMAD.SHL.U32 R18, R18, 0x800000, RZ ;  /* 0x0080000012127824 */ /* 0x000fe400078e00ff */
[----:B------:R-:W-:Y:S01]  /*16f0*/  FFMA.SAT R19, R46, R41, 0.5 ;  /* 0x3f0000002e137423 */ /* 0x000fe20000002029 */
[----:B------:R-:W1:Y:S01]  /*1700*/  MUFU.EX2 R45, R45 ;  /* 0x0000002d002d7308 */ /* 0x000e620000000800 */
[----:B------:R-:W-:-:S04]  /*1710*/  FFMA R49, R44, 1.4426950216293334961, -R49 ;  /* 0x3fb8aa3b2c317823 */ /* 0x000fc80000000831 */
[----:B------:R-:W-:Y:S01]  /*1720*/  FFMA R44, R44, 1.925963033500011079e-08, R49 ;  /* 0x32a570602c2c7823 */ /* 0x000fe20000000031 */
[----:B0-----:R-:W-:Y:S01]  /*1730*/  FFMA R16, R16, R47, RZ ;  /* 0x0000002f10107223 */ /* 0x001fe200000000ff */
[----:B------:R-:W-:-:S04]  /*1740*/  FFMA.SAT R47, R22, R41, 0.5 ;  /* 0x3f000000162f7423 */ /* 0x000fc80000002029 */
[----:B------:R-:W0:Y:S01]  /*1750*/  MUFU.EX2 R44, R44 ;  /* 0x0000002c002c7308 */ /* 0x000e220000000800 */
[----:B-1----:R-:W-:Y:S01]  /*1760*/  FFMA R17, R17, R45, R16 ;  /* 0x0000002d11117223 */ /* 0x002fe20000000010 */
[----:B------:R-:W-:Y:S01]  /*1770*/  FFMA.RM R16, R19, R42, 12582913 ;  /* 0x4b40000113107423 */ /* 0x000fe2000000402a */
[----:B------:R-:W-:-:S03]  /*1780*/  FFMA.SAT R45, R20, R41, 0.5 ;  /* 0x3f000000142d7423 */ /* 0x000fc60000002029 */
[----:B------:R-:W-:-:S04]  /*1790*/  FADD R19, R16, -12583039 ;  /* 0xcb40007f10137421 */ /* 0x000fc80000000000 */
[----:B------:R-:W-:Y:S01]  /*17a0*/  FFMA R19, R46, 1.4426950216293334961, -R19 ;  /* 0x3fb8aa3b2e137823 */ /* 0x000fe20000000813 */
[----:B0-----:R-:W-:Y:S01]  /*17b0*/  FFMA R44, R18, R44, R17 ;  /* 0x0000002c122c7223 */ /* 0x001fe20000000011 */
[-C--:B------:R-:W-:Y:S02]  /*17c0*/  FFMA.RM R17, R45, R42.reuse, 12582913 ;  /* 0x4b4000012d117423 */ /* 0x080fe4000000402a */
[----:B------:R-:W-:Y:S01]  /*17d0*/  FFMA R19, R46, 1.925963033500011079e-08, R19 ;  /* 0x32a570602e137823 */ /* 0x000fe20000000013 */
[----:B------:R-:W-:Y:S01]  /*17e0*/  FFMA.SAT R45, R48, R41, 0.5 ;  /* 0x3f000000302d7423 */ /* 0x000fe20000002029 */
[C---:B------:R-:W-:Y:S01]  /*17f0*/  FADD R21, R17.reuse, -12583039 ;  /* 0xcb40007f11157421 */ /* 0x040fe20000000000 */
[----:B------:R-:W-:Y:S02]  /*1800*/  SHF.L.U32 R17, R17, 0x17, RZ ;  /* 0x0000001711117819 */ /* 0x000fe400000006ff */
[----:B------:R-:W-:Y:S01]  /*1810*/  FFMA.RM R18, R45, R42, 12582913 ;  /* 0x4b4000012d127423 */ /* 0x000fe2000000402a */
[----:B------:R-:W0:Y:S01]  /*1820*/  MUFU.EX2 R19, R19 ;  /* 0x0000001300137308 */ /* 0x000e220000000800 */
[----:B------:R-:W-:-:S04]  /*1830*/  FFMA R21, R20, 1.4426950216293334961, -R21 ;  /* 0x3fb8aa3b14157823 */ /* 0x000fc80000000815 */
[----:B------:R-:W-:Y:S01]  /*1840*/  FFMA R45, R20, 1.925963033500011079e-08, R21 ;  /* 0x32a57060142d7823 */ /* 0x000fe20000000015 */
[----:B------:R-:W-:-:S04]  /*1850*/  FADD R21, R18, -12583039 ;  /* 0xcb40007f12157421 */ /* 0x000fc80000000000 */
[----:B------:R-:W-:Y:S01]  /*1860*/  FFMA R49, R48, 1.4426950216293334961, -R21 ;  /* 0x3fb8aa3b30317823 */ /* 0x000fe20000000815 */
[----:B------:R-:W1:Y:S01]  /*1870*/  MUFU.EX2 R45, R45 ;  /* 0x0000002d002d7308 */ /* 0x000e620000000800 */
[----:B------:R-:W-:Y:S01]  /*1880*/  FFMA.RM R21, R47, R42, 12582913 ;  /* 0x4b4000012f157423 */ /* 0x000fe2000000402a */
[----:B------:R-:W-:Y:S02]  /*1890*/  IMAD.SHL.U32 R47, R16, 0x800000, RZ ;  /* 0x00800000102f7824 */ /* 0x000fe400078e00ff */
[----:B------:R-:W-:Y:S01]  /*18a0*/  FFMA R20, R48, 1.925963033500011079e-08, R49 ;  /* 0x32a5706030147823 */ /* 0x000fe20000000031 */
[----:B------:R-:W-:Y:S01]  /*18b0*/  FADD R49, R21, -12583039 ;  /* 0xcb40007f15317421 */ /* 0x000fe20000000000 */
[----:B0-----:R-:W-:Y:S01]  /*18c0*/  FFMA R16, R47, R19, R44 ;  /* 0x000000132f107223 */ /* 0x001fe2000000002c */
[----:B------:R-:W-:Y:S01]  /*18d0*/  FADD R44, -R40, R23 ;  /* 0x00000017282c7221 */ /* 0x000fe20000000100 */
[----:B------:R-:W-:Y:S02]  /*18e0*/  IMAD.SHL.U32 R21, R21, 0x800000, RZ ;  /* 0x0080000015157824 */ /* 0x000fe400078e00ff */
[----:B------:R-:W-:Y:S01]  /*18f0*/  FFMA R49, R22, 1.4426950216293334961, -R49 ;  /* 0x3fb8aa3b16317823 */ /* 0x000fe20000000831 */
[----:B------:R-:W0:Y:S01]  /*1900*/  MUFU.EX2 R20, R20 ;  /* 0x0000001400147308 */ /* 0x000e220000000800 */
[----:B------:R-:W-:-:S02]  /*1910*/  FFMA.SAT R19, R44, R41, 0.5 ;  /* 0x3f0000002c137423 */ /* 0x000fc40000002029 */
[----:B------:R-:W-:Y:S01]  /*1920*/  FFMA R23, R22, 1.925963033500011079e-08, R49 ;  /* 0x32a5706016177823 */ /* 0x000fe20000000031 */
[----:B------:R-:W-:Y:S02]  /*1930*/  IMAD.SHL.U32 R22, R18, 0x800000, RZ ;  /* 0x0080000012167824 */ /* 0x000fe400078e00ff */
[-C--:B------:R-:W-:Y:S01]  /*1940*/  FFMA.RM R19, R19, R42.reuse, 12582913 ;  /* 0x4b40000113137423 */ /* 0x080fe2000000402a */
[----:B------:R-:W-:Y:S01]  /*1950*/  FADD R18, -R40, R27 ;  /* 0x0000001b28127221 */ /* 0x000fe20000000100 */
[----:B-1----:R-:W-:Y:S01]  /*1960*/  FFMA R45, R17, R45, R16 ;  /* 0x0000002d112d7223 */ /* 0x002fe20000000010 */
[----:B------:R-:W-:Y:S01]  /*1970*/  FFMA.SAT R17, R24, R41, 0.5 ;  /* 0x3f00000018117423 */ /* 0x000fe20000002029 */
[----:B------:R-:W1:Y:S01]  /*1980*/  MUFU.EX2 R23, R23 ;  /* 0x0000001700177308 */ /* 0x000e620000000800 */
[----:B------:R-:W-:Y:S01]  /*1990*/  FADD R16, -R40, R25 ;  /* 0x0000001928107221 */ /* 0x000fe20000000100 */
[----:B------:R-:W-:Y:S01]  /*19a0*/  FADD R25, R19, -12583039 ;  /* 0xcb40007f13197421 */ /* 0x000fe20000000000 */
[----:B------:R-:W-:-:S03]  /*19b0*/  FFMA.RM R17, R17, R42, 12582913 ;  /* 0x4b40000111117423 */ /* 0x000fc6000000402a */
[----:B------:R-:W-:Y:S01]  /*19c0*/  FFMA R25, R44, 1.4426950216293334961, -R25 ;  /* 0x3fb8aa3b2c197823 */ /* 0x000fe20000000819 */
[----:B------:R-:W-:Y:S01]  /*19d0*/  FADD R27, R17, -12583039 ;  /* 0xcb40007f111b7421 */ /* 0x000fe20000000000 */
[----:B0-----:R-:W-:Y:S01]  /*19e0*/  FFMA R46, R22, R20, R45 ;  /* 0x00000014162e7223 */ /* 0x001fe2000000002d */
[C---:B------:R-:W-:Y:S01]  /*19f0*/  FADD R20, -R40.reuse, R29 ;  /* 0x0000001d28147221 */ /* 0x040fe20000000100 */
[----:B------:R-:W-:Y:S01]  /*1a00*/  FADD R22, -R40, R31 ;  /* 0x0000001f28167221 */ /* 0x000fe20000000100 */
[----:B------:R-:W-:Y:S01]  /*1a10*/  FFMA R27, R24, 1.4426950216293334961, -R27 ;  /* 0x3fb8aa3b181b7823 */ /* 0x000fe2000000081b */
[----:B------:R-:W-:Y:S01]  /*1a20*/  FFMA R44, R44, 1.925963033500011079e-08, R25 ;  /* 0x32a570602c2c7823 */ /* 0x000fe20000000019 */
[-C--:B------:R-:W-:Y:S01]  /*1a30*/  FFMA.SAT R25, R26, R41.reuse, 0.5 ;  /* 0x3f0000001a197423 */ /* 0x080fe20000002029 */
[----:B------:R-:W-:Y:S01]  /*1a40*/  FFMA.SAT R31, R28, R41, 0.5 ;  /* 0x3f0000001c1f7423 */ /* 0x000fe20000002029 */
[----:B------:R-:W-:Y:S01]  /*1a50*/  FFMA R29, R24, 1.925963033500011079e-08, R27 ;  /* 0x32a57060181d7823 */ /* 0x000fe2000000001b */
[----:B------:R-:W-:Y:S01]  /*1a60*/  FADD R24, R43, -R40 ;  /* 0x800000282b187221 */ /* 0x000fe20000000000 */
[----:B-1----:R-:W-:Y:S01]  /*1a70*/  FFMA R21, R21, R23, R46 ;  /* 0x0000001715157223 */ /* 0x002fe2000000002e */
[-C--:B------:R-:W-:Y:S01]  /*1a80*/  FFMA.SAT R23, R16, R41.reuse, 0.5 ;  /* 0x3f00000010177423 */ /* 0x080fe20000002029 */
[-C--:B------:R-:W-:Y:S01]  /*1a90*/  FFMA.SAT R27, R18, R41.reuse, 0.5 ;  /* 0x3f000000121b7423 */ /* 0x080fe20000002029 */
[-C--:B------:R-:W-:Y:S01]  /*1aa0*/  FFMA.SAT R49, R20, R41.reuse, 0.5 ;  /* 0x3f00000014317423 */ /* 0x080fe20000002029 */
[-C--:B------:R-:W-:Y:S01]  /*1ab0*/  FFMA.SAT R43, R30, R41.reuse, 0.5 ;  /* 0x3f0000001e2b7423 */ /* 0x080fe20000002029 */
[-C--:B------:R-:W-:Y:S01]  /*1ac0*/  FFMA.SAT R45, R22, R41.reuse, 0.5 ;  /* 0x3f000000162d7423 */ /* 0x080fe20000002029 */
[----:B------:R-:W-:Y:S01]  /*1ad0*/  FFMA.SAT R47, R24, R41, 0.5 ;  /* 0x3f000000182f7423 */ /* 0x000fe20000002029 */
[-C--:B------:R-:W-:Y:S01]  /*1ae0*/  FFMA.RM R25, R25, R42.reuse, 12582913 ;  /* 0x4b40000119197423 */ /* 0x080fe2000000402a */
[----:B------:R-:W0:Y:S01]  /*1af0*/  MUFU.EX2 R44, R44 ;  /* 0x0000002c002c7308 */ /* 0x000e220000000800 */
[-C--:B------:R-:W-:Y:S01]  /*1b00*/  FFMA.RM R23, R23, R42.reuse, 12582913 ;  /* 0x4b40000117177423 */ /* 0x080fe2000000402a */
[-C--:B------:R-:W-:Y:S01]  /*1b10*/  FFMA.RM R27, R27, R42.reuse, 12582913 ;  /* 0x4b4000011b1b7423 */ /* 0x080fe2000000402a */
[-C--:B------:R-:W-:Y:S01]  /*1b20*/  FFMA.RM R31, R31, R42.reuse, 12582913 ;  /* 0x4b4000011f1f7423 */ /* 0x080fe2000000402a */
[-C--:B------:R-:W-:Y:S01]  /*1b30*/  FFMA.RM R41, R49, R42.reuse, 12582913 ;  /* 0x4b40000131297423 */ /* 0x080fe2000000402a */
[-C--:B------:R-:W-:Y:S01]  /*1b40*/  FFMA.RM R43, R43, R42.reuse, 12582913 ;  /* 0x4b4000012b2b7423 */ /* 0x080fe2000000402a */
[-C--:B------:R-:W-:Y:S01]  /*1b50*/  FFMA.RM R45, R45, R42.reuse, 12582913 ;  /* 0x4b4000012d2d7423 */ /* 0x080fe2000000402a */
[----:B------:R-:W-:Y:S01]  /*1b60*/  FFMA.RM R42, R47, R42, 12582913 ;  /* 0x4b4000012f2a7423 */ /* 0x000fe2000000402a */
[----:B------:R-:W-:Y:S01]  /*1b70*/  FADD R47, R25, -12583039 ;  /* 0xcb40007f192f7421 */ /* 0x000fe20000000000 */
[----:B------:R-:W-:Y:S01]  /*1b80*/  FADD R51, R23, -12583039 ;  /* 0xcb40007f17337421 */ /* 0x000fe20000000000 */
[----:B------:R-:W-:Y:S01]  /*1b90*/  FADD R49, R27, -12583039 ;  /* 0xcb40007f1b317421 */ /* 0x000fe20000000000 */
[----:B------:R-:W-:-:S02]  /*1ba0*/  VIADD R46, R37, 0x40 ;  /* 0x00000040252e7836 */ /* 0x000fc40000000000 */
[----:B------:R-:W-:Y:S01]  /*1bb0*/  FFMA R47, R26, 1.4426950216293334961, -R47 ;  /* 0x3fb8aa3b1a2f7823 */ /* 0x000fe2000000082f */
[----:B------:R-:W-:Y:S01]  /*1bc0*/  FFMA R51, R16, 1.4426950216293334961, -R51 ;  /* 0x3fb8aa3b10337823 */ /* 0x000fe20000000833 */
[----:B------:R-:W-:Y:S01]  /*1bd0*/  FFMA R49, R18, 1.4426950216293334961, -R49 ;  /* 0x3fb8aa3b12317823 */ /* 0x000fe20000000831 */
[----:B------:R-:W1:Y:S01]  /*1be0*/  MUFU.EX2 R29, R29 ;  /* 0x0000001d001d7308 */ /* 0x000e620000000800 */
[----:B------:R-:W-:Y:S01]  /*1bf0*/  FFMA R47, R26, 1.925963033500011079e-08, R47 ;  /* 0x32a570601a2f7823 */ /* 0x000fe2000000002f */
[----:B------:R-:W-:Y:S01]  /*1c00*/  SHF.L.U32 R26, R19, 0x17, RZ ;  /* 0x00000017131a7819 */ /* 0x000fe200000006ff */
[----:B------:R-:W-:Y:S01]  /*1c10*/  FFMA R16, R16, 1.925963033500011079e-08, R51 ;  /* 0x32a5706010107823 */ /* 0x000fe20000000033 */
[----:B------:R-:W-:Y:S01]  /*1c20*/  FADD R51, R31, -12583039 ;  /* 0xcb40007f1f337421 */ /* 0x000fe20000000000 */
[----:B------:R-:W-:Y:S01]  /*1c30*/  FFMA R49, R18, 1.925963033500011079e-08, R49 ;  /* 0x32a5706012317823 */ /* 0x000fe20000000031 */
[----:B------:R-:W-:Y:S01]  /*1c40*/  SHF.L.U32 R27, R27, 0x17, RZ ;  /* 0x000000171b1b7819 */ /* 0x000fe200000006ff */
[----:B0-----:R-:W-:Y:S01]  /*1c50*/  FFMA R44, R26, R44, R21 ;  /* 0x0000002c1a2c7223 */ /* 0x001fe20000000015 */
[----:B------:R-:W-:Y:S01]  /*1c60*/  FADD R21, R41, -12583039 ;  /* 0xcb40007f29157421 */ /* 0x000fe20000000000 */
[----:B------:R-:W-:Y:S01]  /*1c70*/  FFMA R51, R28, 1.4426950216293334961, -R51 ;  /* 0x3fb8aa3b1c337823 */ /* 0x000fe20000000833 */
[----:B------:R0:W-:Y:S01]  /*1c80*/  MUFU.EX2 R18, R47 ;  /* 0x0000002f00127308 */ /* 0x0001e20000000800 */
[----:B------:R-:W-:Y:S01]  /*1c90*/  FADD R26, R43, -12583039 ;  /* 0xcb40007f2b1a7421 */ /* 0x000fe20000000000 */
[----:B------:R-:W-:Y:S01]  /*1ca0*/  FFMA R53, R20, 1.4426950216293334961, -R21 ;  /* 0x3fb8aa3b14357823 */ /* 0x000fe20000000815 */
[----:B------:R-:W-:Y:S01]  /*1cb0*/  FFMA R51, R28, 1.925963033500011079e-08, R51 ;  /* 0x32a570601c337823 */ /* 0x000fe20000000033 */
[----:B------:R-:W-:-:S02]  /*1cc0*/  IMAD.SHL.U32 R31, R31, 0x800000, RZ ;  /* 0x008000001f1f7824 */ /* 0x000fc400078e00ff */
[----:B------:R-:W-:Y:S01]  /*1cd0*/  FFMA R28, R30, 1.4426950216293334961, -R26 ;  /* 0x3fb8aa3b1e1c7823 */ /* 0x000fe2000000081a */
[----:B------:R-:W-:Y:S01]  /*1ce0*/  FFMA R26, R20, 1.925963033500011079e-08, R53 ;  /* 0x32a57060141a7823 */ /* 0x000fe20000000035 */
[----:B------:R-:W2:Y:S01]  /*1cf0*/  MUFU.EX2 R16, R16 ;  /* 0x0000001000107308 */ /* 0x000ea20000000800 */
[----:B0-----:R-:W-:Y:S01]  /*1d00*/  LEA R47, R36, R46, 0x18 ;  /* 0x0000002e242f7211 */ /* 0x001fe200078ec0ff */
[----:B------:R-:W-:Y:S01]  /*1d10*/  FFMA R46, R30, 1.925963033500011079e-08, R28 ;  /* 0x32a570601e2e7823 */ /* 0x000fe2000000001c */
[----:B------:R-:W-:Y:S02]  /*1d20*/  IMAD.SHL.U32 R28, R23, 0x800000, RZ ;  /* 0x00800000171c7824 */ /* 0x000fe400078e00ff */
[----:B------:R-:W-:Y:S02]  /*1d30*/  IMAD.SHL.U32 R30, R25, 0x800000, RZ ;  /* 0x00800000191e7824 */ /* 0x000fe400078e00ff */
[----:B------:R-:W-:Y:S01]  /*1d40*/  IMAD R20, R34, 0x4, R47 ;  /* 0x0000000422147824 */ /* 0x000fe200078e022f */
[----:B------:R-:W-:Y:S01]  /*1d50*/  SHF.L.U32 R47, R17, 0x17, RZ ;  /* 0x00000017112f7819 */ /* 0x000fe200000006ff */
[----:B------:R0:W3:Y:S03]  /*1d60*/  MUFU.EX2 R19, R49 ;  /* 0x0000003100137308 */ /* 0x0000e60000000800 */
[----:B------:R-:W4:Y:S01]  /*1d70*/  LDS R17, [R20] ;  /* 0x0000000014117984 */ /* 0x000f220000000800 */
[----:B-1----:R-:W-:Y:S01]  /*1d80*/  FFMA R29, R47, R29, R44 ;  /* 0x0000001d2f1d7223 */ /* 0x002fe2000000002c */
[C---:B------:R-:W-:Y:S01]  /*1d90*/  FADD R47, R45.reuse, -12583039 ;  /* 0xcb40007f2d2f7421 */ /* 0x040fe20000000000 */
[----:B------:R-:W-:Y:S01]  /*1da0*/  IMAD.SHL.U32 R45, R45, 0x800000, RZ ;  /* 0x008000002d2d7824 */ /* 0x000fe200078e00ff */
[----:B------:R1:W-:Y:S01]  /*1db0*/  STS [R39], R40 ;  /* 0x0000002827007388 */ /* 0x0003e20000000800 */
[----:B------:R-:W5:Y:S01]  /*1dc0*/  MUFU.EX2 R21, R51 ;  /* 0x0000003300157308 */ /* 0x000f620000000800 */
[----:B0-----:R-:W-:Y:S01]  /*1dd0*/  FADD R49, R42, -12583039 ;  /* 0xcb40007f2a317421 */ /* 0x001fe20000000000 */
[----:B------:R-:W-:Y:S01]  /*1de0*/  FFMA R47, R22, 1.4426950216293334961, -R47 ;  /* 0x3fb8aa3b162f7823 */ /* 0x000fe2000000082f */
[----:B--2---:R-:W-:Y:S01]  /*1df0*/  FFMA R29, R28, R16, R29 ;  /* 0x000000101c1d7223 */ /* 0x004fe2000000001d */
[----:B------:R-:W-:-:S02]  /*1e00*/  IMAD.SHL.U32 R16, R41, 0x800000, RZ ;  /* 0x0080000029107824 */ /* 0x000fc400078e00ff */
[----:B------:R-:W-:Y:S01]  /*1e10*/  FFMA R49, R24, 1.4426950216293334961, -R49 ;  /* 0x3fb8aa3b18317823 */ /* 0x000fe20000000831 */
[----:B------:R-:W-:Y:S01]  /*1e20*/  FFMA R47, R22, 1.925963033500011079e-08, R47 ;  /* 0x32a57060162f7823 */ /* 0x000fe2000000002f */
[----:B------:R-:W-:Y:S01]  /*1e30*/  FFMA R18, R30, R18, R29 ;  /* 0x000000121e127223 */ /* 0x000fe2000000001d */
[----:B------:R-:W0:Y:S01]  /*1e40*/  MUFU.EX2 R26, R26 ;  /* 0x0000001a001a7308 */ /* 0x000e220000000800 */
[----:B------:R-:W-:Y:S01]  /*1e50*/  FFMA R49, R24, 1.925963033500011079e-08, R49 ;  /* 0x32a5706018317823 */ /* 0x000fe20000000031 */
[----:B------:R-:W-:Y:S02]  /*1e60*/  IMAD.SHL.U32 R42, R42, 0x800000, RZ ;  /* 0x008000002a2a7824 */ /* 0x000fe400078e00ff */
[----:B---3--:R-:W-:-:S04]  /*1e70*/  FFMA R18, R27, R19, R18 ;  /* 0x000000131b127223 */ /* 0x008fc80000000012 */
[----:B------:R-:W2:Y:S01]  /*1e80*/  MUFU.EX2 R24, R46 ;  /* 0x0000002e00187308 */ /* 0x000ea20000000800 */
[----:B-----5:R-:W-:Y:S01]  /*1e90*/  FFMA R21, R31, R21, R18 ;  /* 0x000000151f157223 */ /* 0x020fe20000000012 */
[----:B------:R-:W-:-:S06]  /*1ea0*/  SHF.L.U32 R18, R43, 0x17, RZ ;  /* 0x000000172b127819 */ /* 0x000fcc00000006ff */
[----:B------:R-:W3:Y:S01]  /*1eb0*/  MUFU.EX2 R23, R49 ;  /* 0x0000003100177308 */ /* 0x000ee20000000800 */
[----:B0-----:R-:W-:-:S07]  /*1ec0*/  FFMA R21, R16, R26, R21 ;  /* 0x0000001a10157223 */ /* 0x001fce0000000015 */
[----:B------:R-:W0:Y:S01]  /*1ed0*/  MUFU.EX2 R47, R47 ;  /* 0x0000002f002f7308 */ /* 0x000e220000000800 */
[----:B--2---:R-:W-:Y:S01]  /*1ee0*/  FFMA R18, R18, R24, R21 ;  /* 0x0000001812127223 */ /* 0x004fe20000000015 */
[----:B---3--:R-:W-:-:S03]  /*1ef0*/  FMUL R23, R42, R23 ;  /* 0x000000172a177220 */ /* 0x008fc60000400000 */
[----:B0-----:R-:W-:-:S04]  /*1f00*/  FFMA R18, R45, R47, R18 ;  /* 0x0000002f2d127223 */ /* 0x001fc80000000012 */
[----:B----4-:R-:W-:-:S05]  /*1f10*/  FFMA R17, R23, R17, R18 ;  /* 0x0000001117117223 */ /* 0x010fca0000000012 */
[----:B------:R1:W-:Y:S02]  /*1f20*/  STS [R20], R17 ;  /* 0x0000001114007388 */ /* 0x0003e40000000800 */
.L_x_25:
[----:B------:R-:W-:Y:S05]  /*1f30*/  BSYNC.RECONVERGENT B0 ;  /* 0x0000000000007941 */ /* 0x000fea0003800200 */
.L_x_24:
[----:B------:R-:W2:Y:S01]  /*1f40*/  S2UR UR9, SR_CgaCtaId ;  /* 0x00000000000979c3 */ /* 0x000ea20000008800 */
[----:B------:R-:W-:Y:S01]  /*1f50*/  ISETP.GT.U32.AND P0, PT, R35, 0xff, PT ;  /* 0x000000ff2300780c */ /* 0x000fe20003f04070 */
[----:B------:R-:W-:Y:S01]  /*1f60*/  UMOV UR8, 0x400 ;  /* 0x0000040000087882 */ /* 0x000fe20000000000 */
[----:B------:R-:W-:Y:S01]  /*1f70*/  LEA.HI R23, R7, 0x1, RZ, 0x1b ;  /* 0x0000000107177811 */ /* 0x000fe200078fd8ff */
[----:B------:R-:W-:Y:S01]  /*1f80*/  UIADD3 UR8, UPT, UPT, UR8, 0x80, URZ ;  /* 0x0000008008087890 */ /* 0x000fe2000fffe0ff */
[----:B------:R-:W-:Y:S01]  /*1f90*/  BSSY.RECONVERGENT B0, `(.L_x_26) ;  /* 0x000009e000007945 */ /* 0x000fe20003800200 */
[----:B0-----:R-:W-:Y:S02]  /*1fa0*/  SHF.R.U32.HI R24, RZ, 0x4, R4 ;  /* 0x00000004ff187819 */ /* 0x001fe40000011604 */
[----:B------:R-:W-:Y:S02]  /*1fb0*/  SHF.R.U32.HI R22, RZ, 0x4, R5 ;  /* 0x00000004ff167819 */ /* 0x000fe40000011605 */
[----:B------:R-:W-:Y:S01]  /*1fc0*/  LOP3.LUT R23, R23, 0x3, RZ, 0xc0, !PT ;  /* 0x0000000317177812 */ /* 0x000fe200078ec0ff */
[----:B--2---:R-:W-:-:S03]  /*1fd0*/  ULEA UR8, UR9, UR8, 0x18 ;  /* 0x0000000809087291 */ /* 0x004fc6000f8ec0ff */
[----:B------:R-:W-:Y:S09]  /*1fe0*/  @P0 BRA `(.L_x_27) ;  /* 0x0000000800600947 */ /* 0x000ff20003800000 */
[----:B------:R-:W-:Y:S01]  /*1ff0*/  ISETP.NE.AND P0, PT, R23, RZ, PT ;  /* 0x000000ff1700720c */ /* 0x000fe20003f05270 */
[----:B------:R-:W-:Y:S01]  /*2000*/  BSSY.RECONVERGENT B1, `(.L_x_28) ;  /* 0x000003f000017945 */ /* 0x000fe20003800200 */
[----:B------:R-:W-:-:S11]  /*2010*/  MOV R19, R35 ;  /* 0x0000002300137202 */ /* 0x000fd60000000f00 */
[----:B------:R-:W-:Y:S05]  /*2020*/  @!P0 BRA `(.L_x_29) ;  /* 0x0000000000f08947 */ /* 0x000fea0003800000 */
[----:B-1----:R-:W-:Y:S01]  /*2030*/  LEA R17, R36, R37, 0x18 ;  /* 0x0000002524117211 */ /* 0x002fe200078ec0ff */
[----:B------:R-:W-:Y:S01]  /*2040*/  LDS R18, [R33+UR7] ;  /* 0x0000000721127984 */ /* 0x000fe20008000800 */
[----:B------:R-:W-:Y:S02]  /*2050*/  MOV R16, 0x3bbb989d ;  /* 0x3bbb989d00107802 */ /* 0x000fe40000000f00 */
[----:B------:R-:W-:Y:S01]  /*2060*/  ISETP.NE.AND P0, PT, R23, 0x1, PT ;  /* 0x000000011700780c */ /* 0x000fe20003f05270 */
[----:B------:R-:W-:-:S06]  /*2070*/  IMAD R19, R3, 0x4, R17 ;  /* 0x0000000403137824 */ /* 0x000fcc00078e0211 */
[----:B------:R-:W0:Y:S02]  /*2080*/  LDS R19, [R19] ;  /* 0x0000000013137984 */ /* 0x000e240000000800 */
[----:B0-----:R-:W-:Y:S01]  /*2090*/  FADD R21, R18, -R19 ;  /* 0x8000001312157221 */ /* 0x001fe20000000000 */
[----:B------:R-:W-:Y:S02]  /*20a0*/  IMAD.MOV.U32 R18, RZ, RZ, 0x437c0000 ;  /* 0x437c0000ff127424 */ /* 0x000fe400078e00ff */
[----:B------:R-:W-:Y:S02]  /*20b0*/  IMAD.MOV.U32 R19, RZ, RZ, R4 ;  /* 0x000000ffff137224 */ /* 0x000fe400078e0004 */
[----:B------:R-:W-:-:S04]  /*20c0*/  FFMA.SAT R25, R21, R16, 0.5 ;  /* 0x3f00000015197423 */ /* 0x000fc80000002010 */
[----:B------:R-:W-:-:S04]  /*20d0*/  FFMA.RM R25, R25, R18, 12582913 ;  /* 0x4b40000119197423 */ /* 0x000fc80000004012 */
[C---:B------:R-:W-:Y:S01]  /*20e0*/  FADD R20, R25.reuse, -12583039 ;  /* 0xcb40007f19147421 */ /* 0x040fe20000000000 */
[----:B------:R-:W-:-:S03]  /*20f0*/  SHF.L.U32 R25, R25, 0x17, RZ ;  /* 0x0000001719197819 */ /* 0x000fc600000006ff */
[----:B------:R-:W-:-:S04]  /*2100*/  FFMA R20, R21, 1.4426950216293334961, -R20 ;  /* 0x3fb8aa3b15147823 */ /* 0x000fc80000000814 */
[----:B------:R-:W-:-:S06]  /*2110*/  FFMA R20, R21, 1.925963033500011079e-08, R20 ;  /* 0x32a5706015147823 */ /* 0x000fcc0000000014 */
[----:B------:R-:W0:Y:S02]  /*2120*/  MUFU.EX2 R20, R20 ;  /* 0x0000001400147308 */ /* 0x000e240000000800 */
[----:B0-----:R-:W-:-:S05]  /*2130*/  FMUL R25, R25, R20 ;  /* 0x0000001419197220 */ /* 0x001fca0000400000 */
[----:B------:R-:W-:-:S05]  /*2140*/  F2FP.F16.F32.PACK_AB R25, RZ, R25 ;  /* 0x00000019ff19723e */ /* 0x000fca00000000ff */
[----:B------:R0:W-:Y:S01]  /*2150*/  STS.U16 [R2], R25 ;  /* 0x0000001902007388 */ /* 0x0001e20000000400 */
[----:B------:R-:W-:Y:S05]  /*2160*/  @!P0 BRA `(.L_x_29) ;  /* 0x0000000000a08947 */ /* 0x000fea0003800000 */
[----:B------:R-:W0:Y:S01]  /*2170*/  S2R R20, SR_CgaCtaId ;  /* 0x0000000000147919 */ /* 0x000e220000008800 */
[----:B------:R-:W-:Y:S02]  /*2180*/  MOV R19, 0x400 ;  /* 0x0000040000137802 */ /* 0x000fe40000000f00 */
[----:B------:R-:W-:Y:S02]  /*2190*/  LOP3.LUT R26, R34, 0xf0, R4, 0xf8, !PT ;  /* 0x000000f0221a7812 */ /* 0x000fe400078ef804 */
[----:B------:R-:W-:Y:S02]  /*21a0*/  IADD3 R19, PT, PT, R19, 0x680, RZ ;  /* 0x0000068013137810 */ /* 0x000fe40007ffe0ff */
[----:B------:R-:W-:Y:S02]  /*21b0*/  ISETP.NE.AND P0, PT, R23, 0x2, PT ;  /* 0x000000021700780c */ /* 0x000fe40003f05270 */
[----:B0-----:R-:W-:Y:S01]  /*21c0*/  LEA R25, R20, R19, 0x18 ;  /* 0x0000001314197211 */ /* 0x001fe200078ec0ff */
[----:B------:R-:W-:-:S03]  /*21d0*/  IMAD R20, R24, 0x4, R17 ;  /* 0x0000000418147824 */ /* 0x000fc600078e0211 */
[----:B------:R-:W-:-:S03]  /*21e0*/  LEA R27, R26, R25, 0x2 ;  /* 0x000000191a1b7211 */ /* 0x000fc600078e10ff */
[----:B------:R-:W-:Y:S04]  /*21f0*/  LDS R20, [R20] ;  /* 0x0000000014147984 */ /* 0x000fe80000000800 */
[----:B------:R-:W0:Y:S02]  /*2200*/  LDS R19, [R27] ;  /* 0x000000001b137984 */ /* 0x000e240000000800 */
[----:B0-----:R-:W-:-:S04]  /*2210*/  FADD R19, R19, -R20 ;  /* 0x8000001413137221 */ /* 0x001fc80000000000 */
[----:B------:R-:W-:-:S04]  /*2220*/  FFMA.SAT R21, R19, R16, 0.5 ;  /* 0x3f00000013157423 */ /* 0x000fc80000002010 */
[----:B------:R-:W-:-:S04]  /*2230*/  FFMA.RM R21, R21, R18, 12582913 ;  /* 0x4b40000115157423 */ /* 0x000fc80000004012 */
[C---:B------:R-:W-:Y:S01]  /*2240*/  FADD R26, R21.reuse, -12583039 ;  /* 0xcb40007f151a7421 */ /* 0x040fe20000000000 */
[----:B------:R-:W-:-:S03]  /*2250*/  IMAD.SHL.U32 R21, R21, 0x800000, RZ ;  /* 0x0080000015157824 */ /* 0x000fc600078e00ff */
[----:B------:R-:W-:-:S04]  /*2260*/  FFMA R26, R19, 1.4426950216293334961, -R26 ;  /* 0x3fb8aa3b131a7823 */ /* 0x000fc8000000081a */
[----:B------:R-:W-:Y:S01]  /*2270*/  FFMA R26, R19, 1.925963033500011079e-08, R26 ;  /* 0x32a57060131a7823 */ /* 0x000fe2000000001a */
[----:B------:R-:W-:-:S05]  /*2280*/  MOV R19, R5 ;  /* 0x0000000500137202 */ /* 0x000fca0000000f00 */
[----:B------:R-:W0:Y:S02]  /*2290*/  MUFU.EX2 R26, R26 ;  /* 0x0000001a001a7308 */ /* 0x000e240000000800 */
[----:B0-----:R-:W-:-:S05]  /*22a0*/  FMUL R21, R21, R26 ;  /* 0x0000001a15157220 */ /* 0x001fca0000400000 */
[----:B------:R-:W-:-:S05]  /*22b0*/  F2FP.F16.F32.PACK_AB R21, RZ, R21 ;  /* 0x00000015ff15723e */ /* 0x000fca00000000ff */
[----:B------:R2:W-:Y:S01]  /*22c0*/  STS.U16 [R2+0x40], R21 ;  /* 0x0000401502007388 */ /* 0x0005e20000000400 */
[----:B------:R-:W-:Y:S05]  /*22d0*/  @!P0 BRA `(.L_x_29) ;  /* 0x0000000000448947 */ /* 0x000fea0003800000 */
[----:B------:R-:W-:Y:S01]  /*22e0*/  LOP3.LUT R20, R34, 0xf0, R5, 0xf8, !PT ;  /* 0x000000f022147812 */ /* 0x000fe200078ef805 */
[----:B------:R-:W-:-:S03]  /*22f0*/  IMAD R19, R22, 0x4, R17 ;  /* 0x0000000416137824 */ /* 0x000fc600078e0211 */
[----:B------:R-:W-:Y:S02]  /*2300*/  LEA R25, R20, R25, 0x2 ;  /* 0x0000001914197211 */ /* 0x000fe400078e10ff */
[----:B------:R0:W-:Y:S04]  /*2310*/  LDS R20, [R19] ;  /* 0x0000000013147984 */ /* 0x0001e80000000800 */
[----:B------:R-:W1:Y:S01]  /*2320*/  LDS R17, [R25] ;  /* 0x0000000019117984 */ /* 0x000e620000000800 */
[----:B0-----:R-:W-:Y:S01]  /*2330*/  MOV R19, R6 ;  /* 0x0000000600137202 */ /* 0x001fe20000000f00 */
[----:B-1----:R-:W-:-:S04]  /*2340*/  FADD R17, R17, -R20 ;  /* 0x8000001411117221 */ /* 0x002fc80000000000 */
[----:B--2---:R-:W-:-:S04]  /*2350*/  FFMA.SAT R21, R17, R16, 0.5 ;  /* 0x3f00000011157423 */ /* 0x004fc80000002010 */
[----:B------:R-:W-:-:S04]  /*2360*/  FFMA.RM R21, R21, R18, 12582913 ;  /* 0x4b40000115157423 */ /* 0x000fc80000004012 */
[C---:B------:R-:W-:Y:S01]  /*2370*/  FADD R16, R21.reuse, -12583039 ;  /* 0xcb40007f15107421 */ /* 0x040fe20000000000 */
[----:B------:R-:W-:-:S03]  /*2380*/  IMAD.SHL.U32 R21, R21, 0x800000, RZ ;  /* 0x0080000015157824 */ /* 0x000fc600078e00ff */
[----:B------:R-:W-:-:S04]  /*2390*/  FFMA R16, R17, 1.4426950216293334961, -R16 ;  /* 0x3fb8aa3b11107823 */ /* 0x000fc80000000810 */
[----:B------:R-:W-:-:S06]  /*23a0*/  FFMA R16, R17, 1.925963033500011079e-08, R16 ;  /* 0x32a5706011107823 */ /* 0x000fcc0000000010 */
[----:B------:R-:W0:Y:S02]  /*23b0*/  MUFU.EX2 R16, R16 ;  /* 0x0000001000107308 */ /* 0x000e240000000800 */
[----:B0-----:R-:W-:-:S05]  /*23c0*/  FMUL R21, R21, R16 ;  /* 0x0000001015157220 */ /* 0x001fca0000400000 */
[----:B------:R-:W-:-:S05]  /*23d0*/  F2FP.F16.F32.PACK_AB R21, RZ, R21 ;  /* 0x00000015ff15723e */ /* 0x000fca00000000ff */
[----:B------:R3:W-:Y:S02]  /*23e0*/  STS.U16 [R2+0x80], R21 ;  /* 0x0000801502007388 */ /* 0x0007e40000000400 */
.L_x_29:
[----:B------:R-:W-:Y:S05]  /*23f0*/  BSYNC.RECONVERGENT B1 ;  /* 0x0000000000017941 */ /* 0x000fea0003800200 */
.L_x_28:
[----:B------:R-:W-:-:S13]  /*2400*/  ISETP.GE.U32.AND P0, PT, R7, 0x60, PT ;  /* 0x000000600700780c */ /* 0x000fda0003f06070 */
[----:B------:R-:W-:Y:S05]  /*2410*/  @!P0 BRA `(.L_x_27) ;  /* 0x0000000400548947 */ /* 0x000fea0003800000 */
[----:B------:R-:W-:-:S07]  /*2420*/  LEA R36, R36, R37, 0x18 ;  /* 0x0000002524247211 */ /* 0x000fce00078ec0ff */
.L_x_30:
[--C-:B----4-:R-:W-:Y:S02]  /*2430*/  SHF.R.U32.HI R16, RZ, 0x2, R19.reuse ;  /* 0x00000002ff107819 */ /* 0x110fe40000011613 */
[----:B-1----:R-:W-:Y:S02]  /*2440*/  LOP3.LUT R17, R34, 0xf0, R19, 0xf8, !PT ;  /* 0x000000f022117812 */ /* 0x002fe400078ef813 */
[----:B--23--:R-:W-:Y:S01]  /*2450*/  LOP3.LUT R21, R16, 0x3ffffffc, RZ, 0xc0, !PT ;  /* 0x3ffffffc10157812 */ /* 0x00cfe200078ec0ff */
[----:B------:R-:W-:Y:S01]  /*2460*/  IMAD.MOV.U32 R16, RZ, RZ, 0x3bbb989d ;  /* 0x3bbb989dff107424 */ /* 0x000fe200078e00ff */
[----:B------:R-:W-:Y:S01]  /*2470*/  IADD3 R29, PT, PT, R19, 0x40, RZ ;  /* 0x00000040131d7810 */ /* 0x000fe20007ffe0ff */
[----:B------:R-:W-:Y:S01]  /*2480*/  IMAD R18, R17, 0x4, R38 ;  /* 0x0000000411127824 */ /* 0x000fe200078e0226 */
[----:B------:R-:W-:Y:S02]  /*2490*/  IADD3 R21, PT, PT, R36, R21, RZ ;  /* 0x0000001524157210 */ /* 0x000fe40007ffe0ff */
[----:B------:R-:W-:-:S02]  /*24a0*/  MOV R17, 0x437c0000 ;  /* 0x437c000000117802 */ /* 0x000fc40000000f00 */
[C---:B------:R-:W-:Y:S01]  /*24b0*/  ISETP.GE.U32.AND P0, PT, R19.reuse, 0x80, PT ;  /* 0x000000801300780c */ /* 0x040fe20003f06070 */
[----:B------:R-:W-:Y:S04]  /*24c0*/  LDS R18, [R18] ;  /* 0x0000000012127984 */ /* 0x000fe80000000800 */
[----:B------:R-:W0:Y:S02]  /*24d0*/  LDS R21, [R21] ;  /* 0x0000000015157984 */ /* 0x000e240000000800 */
[----:B0-----:R-:W-:Y:S01]  /*24e0*/  FADD R25, R18, -R21 ;  /* 0x8000001512197221 */ /* 0x001fe20000000000 */
[----:B------:R-:W-:-:S03]  /*24f0*/  IADD3 R21, PT, PT, R19, 0x20, RZ ;  /* 0x0000002013157810 */ /* 0x000fc60007ffe0ff */
[----:B------:R-:W-:Y:S01]  /*2500*/  FFMA.SAT R20, R25, R16, 0.5 ;  /* 0x3f00000019147423 */ /* 0x000fe20000002010 */
[--C-:B------:R-:W-:Y:S02]  /*2510*/  SHF.R.U32.HI R18, RZ, 0x2, R21.reuse ;  /* 0x00000002ff127819 */ /* 0x100fe40000011615 */
[----:B------:R-:W-:Y:S01]  /*2520*/  LOP3.LUT R21, R34, 0xf0, R21, 0xf8, !PT ;  /* 0x000000f022157812 */ /* 0x000fe200078ef815 */
[----:B------:R-:W-:-:S04]  /*2530*/  FFMA.RM R20, R20, R17, 12582913 ;  /* 0x4b40000114147423 */ /* 0x000fc80000004011 */
[C---:B------:R-:W-:Y:S01]  /*2540*/  FADD R26, R20.reuse, -12583039 ;  /* 0xcb40007f141a7421 */ /* 0x040fe20000000000 */
[----:B------:R-:W-:Y:S02]  /*2550*/  IMAD.SHL.U32 R20, R20, 0x800000, RZ ;  /* 0x0080000014147824 */ /* 0x000fe400078e00ff */
[----:B------:R-:W-:Y:S02]  /*2560*/  IMAD R21, R21, 0x4, R38 ;  /* 0x0000000415157824 */ /* 0x000fe400078e0226 */
[----:B------:R-:W-:-:S04]  /*2570*/  FFMA R26, R25, 1.4426950216293334961, -R26 ;  /* 0x3fb8aa3b191a7823 */ /* 0x000fc8000000081a */
[----:B------:R-:W-:-:S04]  /*2580*/  FFMA R26, R25, 1.925963033500011079e-08, R26 ;  /* 0x32a57060191a7823 */ /* 0x000fc8000000001a */
[----:B------:R-:W0:Y:S02]  /*2590*/  MUFU.EX2 R25, R26 ;  /* 0x0000001a00197308 */ /* 0x000e240000000800 */
[----:B0-----:R-:W-:Y:S01]  /*25a0*/  FMUL R20, R20, R25 ;  /* 0x0000001914147220 */ /* 0x001fe20000400000 */
[----:B------:R-:W-:Y:S02]  /*25b0*/  LOP3.LUT R25, R18, 0x3ffffffc, RZ, 0xc0, !PT ;  /* 0x3ffffffc12197812 */ /* 0x000fe400078ec0ff */
[----:B------:R-:W-:Y:S02]  /*25c0*/  LEA R18, R19, UR8, 0x1 ;  /* 0x0000000813127c11 */ /* 0x000fe4000f8e08ff */
[----:B------:R-:W-:Y:S02]  /*25d0*/  F2FP.F16.F32.PACK_AB R20, RZ, R20 ;  /* 0x00000014ff14723e */ /* 0x000fe400000000ff */
[----:B------:R-:W-:Y:S02]  /*25e0*/  IADD3 R25, PT, PT, R36, R25, RZ ;  /* 0x0000001924197210 */ /* 0x000fe40007ffe0ff */
[----:B------:R-:W-:-:S05]  /*25f0*/  PRMT R28, R20, 0x7610, R28 ;  /* 0x00007610141c7816 */ /* 0x000fca000000001c */
[----:B------:R-:W-:Y:S04]  /*2600*/  STS.U16 [R18], R28 ;  /* 0x0000001c12007388 */ /* 0x000fe80000000400 */
[----:B------:R-:W-:Y:S04]  /*2610*/  LDS R21, [R21] ;  /* 0x0000000015157984 */ /* 0x000fe80000000800 */
[----:B------:R-:W0:Y:S02]  /*2620*/  LDS R20, [R25] ;  /* 0x0000000019147984 */ /* 0x000e240000000800 */
[----:B0-----:R-:W-:Y:S01]  /*2630*/  FADD R27, R21, -R20 ;  /* 0x80000014151b7221 */ /* 0x001fe20000000000 */
[----:B------:R-:W-:-:S02]  /*2640*/  SHF.R.U32.HI R21, RZ, 0x2, R29 ;  /* 0x00000002ff157819 */ /* 0x000fc4000001161d */
[----:B------:R-:W-:Y:S01]  /*2650*/  LOP3.LUT R29, R34, 0xf0, R29, 0xf8, !PT ;  /* 0x000000f0221d7812 */ /* 0x000fe200078ef81d */
[----:B------:R-:W-:Y:S01]  /*2660*/  FFMA.SAT R20, R27, R16, 0.5 ;  /* 0x3f0000001b147423 */ /* 0x000fe20000002010 */
[----:B------:R-:W-:-:S03]  /*2670*/  LOP3.LUT R21, R21, 0x3ffffffc, RZ, 0xc0, !PT ;  /* 0x3ffffffc15157812 */ /* 0x000fc600078ec0ff */
[----:B------:R-:W-:Y:S01]  /*2680*/  FFMA.RM R20, R20, R17, 12582913 ;  /* 0x4b40000114147423 */ /* 0x000fe20000004011 */
[----:B------:R-:W-:Y:S01]  /*2690*/  IMAD R29, R29, 0x4, R38 ;  /* 0x000000041d1d7824 */ /* 0x000fe200078e0226 */
[----:B------:R-:W-:Y:S02]  /*26a0*/  IADD3 R21, PT, PT, R36, R21, RZ ;  /* 0x0000001524157210 */ /* 0x000fe40007ffe0ff */
[C---:B------:R-:W-:Y:S01]  /*26b0*/  FADD R26, R20.reuse, -12583039 ;  /* 0xcb40007f141a7421 */ /* 0x040fe20000000000 */
[----:B------:R-:W-:-:S03]  /*26c0*/  IMAD.SHL.U32 R20, R20, 0x800000, RZ ;  /* 0x0080000014147824 */ /* 0x000fc600078e00ff */
[----:B------:R-:W-:-:S04]  /*26d0*/  FFMA R26, R27, 1.4426950216293334961, -R26 ;  /* 0x3fb8aa3b1b1a7823 */ /* 0x000fc8000000081a */
[----:B------:R-:W-:-:S04]  /*26e0*/  FFMA R26, R27, 1.925963033500011079e-08, R26 ;  /* 0x32a570601b1a7823 */ /* 0x000fc8000000001a */
[----:B------:R-:W0:Y:S02]  /*26f0*/  MUFU.EX2 R27, R26 ;  /* 0x0000001a001b7308 */ /* 0x000e240000000800 */
[----:B0-----:R-:W-:-:S05]  /*2700*/  FMUL R20, R20, R27 ;  /* 0x0000001b14147220 */ /* 0x001fca0000400000 */
[----:B------:R-:W-:-:S04]  /*2710*/  F2FP.F16.F32.PACK_AB R20, RZ, R20 ;  /* 0x00000014ff14723e */ /* 0x000fc800000000ff */
[----:B------:R-:W-:-:S05]  /*2720*/  PRMT R27, R20, 0x7610, R27 ;  /* 0x00007610141b7816 */ /* 0x000fca000000001b */
[----:B------:R0:W-:Y:S04]  /*2730*/  STS.U16 [R18+0x40], R27 ;  /* 0x0000401b12007388 */ /* 0x0001e80000000400 */
[----:B------:R-:W-:Y:S04]  /*2740*/  LDS R29, [R29] ;  /* 0x000000001d1d7984 */ /* 0x000fe80000000800 */
[----:B------:R1:W2:Y:S01]  /*2750*/  LDS R20, [R21] ;  /* 0x0000000015147984 */ /* 0x0002a20000000800 */
[C---:B0-----:R-:W-:Y:S02]  /*2760*/  IADD3 R27, PT, PT, R19.reuse, 0x60, RZ ;  /* 0x00000060131b7810 */ /* 0x041fe40007ffe0ff */
[----:B------:R-:W-:-:S02]  /*2770*/  IADD3 R19, PT, PT, R19, 0x80, RZ ;  /* 0x0000008013137810 */ /* 0x000fc40007ffe0ff */
[--C-:B-1----:R-:W-:Y:S02]  /*2780*/  SHF.R.U32.HI R21, RZ, 0x2, R27.reuse ;  /* 0x00000002ff157819 */ /* 0x102fe4000001161b */
[----:B------:R-:W-:Y:S02]  /*2790*/  LOP3.LUT R27, R34, 0xf0, R27, 0xf8, !PT ;  /* 0x000000f0221b7812 */ /* 0x000fe400078ef81b */
[----:B------:R-:W-:-:S03]  /*27a0*/  LOP3.LUT R21, R21, 0x3ffffffc, RZ, 0xc0, !PT ;  /* 0x3ffffffc15157812 */ /* 0x000fc600078ec0ff */
[----:B------:R-:W-:Y:S01]  /*27b0*/  IMAD R27, R27, 0x4, R38 ;  /* 0x000000041b1b7824 */ /* 0x000fe200078e0226 */
[----:B------:R-:W-:Y:S01]  /*27c0*/  IADD3 R21, PT, PT, R36, R21, RZ ;  /* 0x0000001524157210 */ /* 0x000fe20007ffe0ff */
[----:B--2---:R-:W-:-:S04]  /*27d0*/  FADD R25, R29, -R20 ;  /* 0x800000141d197221 */ /* 0x004fc80000000000 */
[----:B------:R-:W-:-:S04]  /*27e0*/  FFMA.SAT R20, R25, R16, 0.5 ;  /* 0x3f00000019147423 */ /* 0x000fc80000002010 */
[----:B------:R-:W-:-:S04]  /*27f0*/  FFMA.RM R20, R20, R17, 12582913 ;  /* 0x4b40000114147423 */ /* 0x000fc80000004011 */
        /* <DEDUP_REMOVED lines=8> */
[----:B------:R-:W-:Y:S04]  /*2880*/  STS.U16 [R18+0x80], R28 ;  /* 0x0000801c12007388 */ /* 0x000fe80000000400 */
        /* <DEDUP_REMOVED lines=11> */
[----:B------:R-:W-:-:S05]  /*2940*/  F2FP.F16.F32.PACK_AB R16, RZ, R16 ;  /* 0x00000010ff10723e */ /* 0x000fca00000000ff */
[----:B------:R4:W-:Y:S01]  /*2950*/  STS.U16 [R18+0xc0], R16 ;  /* 0x0000c01012007388 */ /* 0x0009e20000000400 */
[----:B------:R-:W-:Y:S05]  /*2960*/  @!P0 BRA `(.L_x_30) ;  /* 0xfffffff800b08947 */ /* 0x000fea000383ffff */
.L_x_27:
[----:B------:R-:W-:Y:S05]  /*2970*/  BSYNC.RECONVERGENT B0 ;  /* 0x0000000000007941 */ /* 0x000fea0003800200 */
.L_x_26:
[----:B----4-:R-:W4:Y:S01]  /*2980*/  S2R R16, SR_LANEID ;  /* 0x0000000000107919 */ /* 0x010f220000000000 */
[----:B------:R-:W-:Y:S01]  /*2990*/  ISETP.GT.U32.AND P0, PT, R35, 0xff, PT ;  /* 0x000000ff2300780c */ /* 0x000fe20003f04070 */
[----:B------:R-:W0:Y:S01]  /*29a0*/  LDCU UR11, c[0x0][0x39c] ;  /* 0x00007380ff0b77ac */ /* 0x000e220008000800 */
[----:B------:R-:W-:Y:S01]  /*29b0*/  BSSY.RECONVERGENT B1, `(.L_x_31) ;  /* 0x000006e000017945 */ /* 0x000fe20003800200 */
[----:B------:R-:W0:Y:S01]  /*29c0*/  LDCU UR10, c[0x0][0x398] ;  /* 0x00007300ff0a77ac */ /* 0x000e220008000800 */
[--C-:B----4-:R-:W-:Y:S02]  /*29d0*/  SHF.R.U32.HI R18, RZ, 0x3, R16.reuse ;  /* 0x00000003ff127819 */ /* 0x110fe40000011610 */
[----:B-1----:R-:W-:Y:S02]  /*29e0*/  LOP3.LUT R17, R16, 0x7, RZ, 0xc0, !PT ;  /* 0x0000000710117812 */ /* 0x002fe400078ec0ff */
[----:B------:R-:W-:Y:S01]  /*29f0*/  SHF.R.U32.HI R16, RZ, 0x4, R16 ;  /* 0x00000004ff107819 */ /* 0x000fe20000011610 */
[----:B------:R-:W-:-:S03]  /*2a00*/  IMAD.SHL.U32 R18, R18, 0x8, RZ ;  /* 0x0000000812127824 */ /* 0x000fc600078e00ff */
[----:B------:R-:W-:Y:S02]  /*2a10*/  SHF.L.U32 R16, R16, 0x3, RZ ;  /* 0x0000000310107819 */ /* 0x000fe400000006ff */
[----:B------:R-:W-:-:S05]  /*2a20*/  LOP3.LUT R17, R18, 0x8, R17, 0xe2, !PT ;  /* 0x0000000812117812 */ /* 0x000fca00078ee211 */
[----:B------:R-:W-:-:S05]  /*2a30*/  IMAD R16, R17, 0x10, R16 ;  /* 0x0000001011107824 */ /* 0x000fca00078e0210 */
[----:B------:R-:W-:-:S06]  /*2a40*/  LEA R16, R16, UR8, 0x1 ;  /* 0x0000000810107c11 */ /* 0x000fcc000f8e08ff */
[----:B------:R-:W1:Y:S01]  /*2a50*/  LDSM.16.M88.4 R16, [R16] ;  /* 0x000000001010783b */ /* 0x000e620000000200 */
[----:B0-----:R-:W-:Y:S05]  /*2a60*/  @P0 BRA `(.L_x_32) ;  /* 0x0000000400880947 */ /* 0x001fea0003800000 */
[----:B------:R-:W-:Y:S01]  /*2a70*/  ISETP.NE.AND P0, PT, R23, RZ, PT ;  /* 0x000000ff1700720c */ /* 0x000fe20003f05270 */
[----:B------:R-:W-:Y:S01]  /*2a80*/  BSSY.RECONVERGENT B0, `(.L_x_33) ;  /* 0x0000030000007945 */ /* 0x000fe20003800200 */
[----:B------:R-:W-:-:S11]  /*2a90*/  MOV R26, R35 ;  /* 0x00000023001a7202 */ /* 0x000fd60000000f00 */
[----:B------:R-:W-:Y:S05]  /*2aa0*/  @!P0 BRA `(.L_x_34) ;  /* 0x0000000000b48947 */ /* 0x000fea0003800000 */
[----:B--23--:R-:W0:Y:S01]  /*2ab0*/  LDC.64 R20, c[0x0][0x398] ;  /* 0x0000e600ff147b82 */ /* 0x00ce220000000a00 */
[----:B------:R-:W-:Y:S01]  /*2ac0*/  VIADD R29, R3, UR4 ;  /* 0x00000004031d7c36 */ /* 0x000fe20008000000 */
[----:B------:R-:W-:Y:S01]  /*2ad0*/  BSSY.RECONVERGENT B2, `(.L_x_35) ;  /* 0x000000a000027945 */ /* 0x000fe20003800200 */
[----:B0-----:R-:W-:-:S04]  /*2ae0*/  ISETP.GE.AND P0, PT, R0, R21, PT ;  /* 0x000000150000720c */ /* 0x001fc80003f06270 */
[----:B------:R-:W-:-:S13]  /*2af0*/  ISETP.LT.AND P1, PT, R29, R20, !P0 ;  /* 0x000000141d00720c */ /* 0x000fda0004721270 */
[----:B------:R-:W-:Y:S01]  /*2b00*/  @!P1 PRMT R25, RZ, 0x7610, R25 ;  /* 0x00007610ff199816 */ /* 0x000fe20000000019 */
[----:B------:R-:W-:Y:S06]  /*2b10*/  @!P1 BRA `(.L_x_36) ;  /* 0x0000000000149947 */ /* 0x000fec0003800000 */
[----:B------:R-:W0:Y:S01]  /*2b20*/  LDC.64 R26, c[0x0][0x390] ;  /* 0x0000e400ff1a7b82 */ /* 0x000e220000000a00 */
[----:B------:R-:W-:-:S04]  /*2b30*/  IMAD R25, R29, R21, R0 ;  /* 0x000000151d197224 */ /* 0x000fc800078e0200 */
[----:B0-----:R-:W-:-:S05]  /*2b40*/  IMAD.WIDE R26, R25, 0x4, R26 ;  /* 0x00000004191a7825 */ /* 0x001fca00078e021a */
[----:B------:R-:W2:Y:S02]  /*2b50*/  LDG.E.CONSTANT R25, desc[UR12][R26.64] ;  /* 0x0000000c1a197981 */ /* 0x000ea4000c1e9900 */
[----:B--2---:R-:W-:-:S07]  /*2b60*/  F2FP.F16.F32.PACK_AB R25, RZ, R25 ;  /* 0x00000019ff19723e */ /* 0x004fce00000000ff */
.L_x_36:
[----:B------:R-:W-:Y:S05]  /*2b70*/  BSYNC.RECONVERGENT B2 ;  /* 0x0000000000027941 */ /* 0x000fea0003800200 */
.L_x_35:
[----:B------:R0:W-:Y:S01]  /*2b80*/  STS.U16 [R2], R25 ;  /* 0x0000001902007388 */ /* 0x0001e20000000400 */
[----:B------:R-:W-:Y:S02]  /*2b90*/  ISETP.NE.AND P1, PT, R23, 0x1, PT ;  /* 0x000000011700780c */ /* 0x000fe40003f25270 */
[----:B------:R-:W-:-:S11]  /*2ba0*/  MOV R26, R4 ;  /* 0x00000004001a7202 */ /* 0x000fd60000000f00 */
[----:B0-----:R-:W-:Y:S05]  /*2bb0*/  @!P1 BRA `(.L_x_34) ;  /* 0x0000000000709947 */ /* 0x001fea0003800000 */
[----:B------:R-:W-:Y:S01]  /*2bc0*/  VIADD R27, R24, UR4 ;  /* 0x00000004181b7c36 */ /* 0x000fe20008000000 */
[----:B------:R-:W-:Y:S04]  /*2bd0*/  BSSY.RECONVERGENT B2, `(.L_x_37) ;  /* 0x0000009000027945 */ /* 0x000fe80003800200 */
[----:B------:R-:W-:-:S13]  /*2be0*/  ISETP.LT.AND P1, PT, R27, R20, !P0 ;  /* 0x000000141b00720c */ /* 0x000fda0004721270 */
[----:B------:R-:W-:Y:S01]  /*2bf0*/  @!P1 PRMT R25, RZ, 0x7610, R25 ;  /* 0x00007610ff199816 */ /* 0x000fe20000000019 */
[----:B------:R-:W-:Y:S06]  /*2c00*/  @!P1 BRA `(.L_x_38) ;  /* 0x0000000000149947 */ /* 0x000fec0003800000 */
[----:B------:R-:W0:Y:S01]  /*2c10*/  LDC.64 R24, c[0x0][0x390] ;  /* 0x0000e400ff187b82 */ /* 0x000e220000000a00 */
[----:B------:R-:W-:-:S04]  /*2c20*/  IMAD R27, R27, R21, R0 ;  /* 0x000000151b1b7224 */ /* 0x000fc800078e0200 */
[----:B0-----:R-:W-:-:S06]  /*2c30*/  IMAD.WIDE R24, R27, 0x4, R24 ;  /* 0x000000041b187825 */ /* 0x001fcc00078e0218 */
[----:B------:R-:W2:Y:S02]  /*2c40*/  LDG.E.CONSTANT R25, desc[UR12][R24.64] ;  /* 0x0000000c18197981 */ /* 0x000ea4000c1e9900 */
[----:B--2---:R-:W-:-:S07]  /*2c50*/  F2FP.F16.F32.PACK_AB R25, RZ, R25 ;  /* 0x00000019ff19723e */ /* 0x004fce00000000ff */
.L_x_38:
[----:B------:R-:W-:Y:S05]  /*2c60*/  BSYNC.RECONVERGENT B2 ;  /* 0x0000000000027941 */ /* 0x000fea0003800200 */
.L_x_37:
[----:B------:R0:W-:Y:S01]  /*2c70*/  STS.U16 [R2+0x40], R25 ;  /* 0x0000401902007388 */ /* 0x0001e20000000400 */
        /* <DEDUP_REMOVED lines=13> */
.L_x_40:
[----:B------:R-:W-:Y:S05]  /*2d50*/  BSYNC.RECONVERGENT B2 ;  /* 0x0000000000027941 */ /* 0x000fea0003800200 */
.L_x_39:
[----:B------:R0:W-:Y:S01]  /*2d60*/  STS.U16 [R2+0x80], R22 ;  /* 0x0000801602007388 */ /* 0x0001e20000000400 */
[----:B------:R-:W-:-:S07]  /*2d70*/  MOV R26, R6 ;  /* 0x00000006001a7202 */ /* 0x000fce0000000f00 */
.L_x_34:
[----:B------:R-:W-:Y:S05]  /*2d80*/  BSYNC.RECONVERGENT B0 ;  /* 0x0000000000007941 */ /* 0x000fea0003800200 */
.L_x_33:
[----:B------:R-:W-:-:S13]  /*2d90*/  ISETP.GE.U32.AND P0, PT, R7, 0x60, PT ;  /* 0x000000600700780c */ /* 0x000fda0003f06070 */
[----:B------:R-:W-:Y:S05]  /*2da0*/  @!P0 BRA `(.L_x_32) ;  /* 0x0000000000b88947 */ /* 0x000fea0003800000 */
[----:B------:R-:W4:Y:S02]  /*2db0*/  LDCU UR9, c[0x0][0x39c] ;  /* 0x00007380ff0977ac */ /* 0x000f240008000800 */
[----:B----4-:R-:W-:-:S13]  /*2dc0*/  ISETP.GE.AND P1, PT, R0, UR9, PT ;  /* 0x0000000900007c0c */ /* 0x010fda000bf26270 */
.L_x_41:
[C---:B------:R-:W-:Y:S01]  /*2dd0*/  VIADD R20, R26.reuse, 0x20 ;  /* 0x000000201a147836 */ /* 0x040fe20000000000 */
[C---:B--23--:R-:W-:Y:S01]  /*2de0*/  IADD3 R21, PT, PT, R26.reuse, 0x40, RZ ;  /* 0x000000401a157810 */ /* 0x04cfe20007ffe0ff */
[C---:B0-----:R-:W-:Y:S01]  /*2df0*/  VIADD R22, R26.reuse, 0x60 ;  /* 0x000000601a167836 */ /* 0x041fe20000000000 */
[----:B------:R-:W-:Y:S02]  /*2e00*/  LEA.HI R27, R26, UR4, RZ, 0x1c ;  /* 0x000000041a1b7c11 */ /* 0x000fe4000f8fe0ff */
[----:B------:R-:W-:Y:S02]  /*2e10*/  ISETP.GE.AND P0, PT, R0, UR11, PT ;  /* 0x0000000b00007c0c */ /* 0x000fe4000bf06270 */
[----:B------:R-:W-:Y:S02]  /*2e20*/  LEA.HI R31, R20, UR4, RZ, 0x1c ;  /* 0x00000004141f7c11 */ /* 0x000fe4000f8fe0ff */
[----:B------:R-:W-:Y:S02]  /*2e30*/  LEA.HI R37, R21, UR4, RZ, 0x1c ;  /* 0x0000000415257c11 */ /* 0x000fe4000f8fe0ff */
[----:B------:R-:W-:-:S02]  /*2e40*/  LEA.HI R39, R22, UR4, RZ, 0x1c ;  /* 0x0000000416277c11 */ /* 0x000fc4000f8fe0ff */
[----:B------:R-:W-:Y:S02]  /*2e50*/  ISETP.GE.OR P2, PT, R27, UR10, P1 ;  /* 0x0000000a1b007c0c */ /* 0x000fe40008f46670 */
[----:B------:R-:W-:Y:S02]  /*2e60*/  ISETP.LT.AND P3, PT, R31, UR10, !P0 ;  /* 0x0000000a1f007c0c */ /* 0x000fe4000c761270 */
[----:B------:R-:W-:Y:S02]  /*2e70*/  ISETP.LT.AND P4, PT, R37, UR10, !P0 ;  /* 0x0000000a25007c0c */ /* 0x000fe4000c781270 */
[----:B------:R-:W-:-:S07]  /*2e80*/  ISETP.LT.AND P0, PT, R39, UR10, !P0 ;  /* 0x0000000a27007c0c */ /* 0x000fce000c701270 */
[----:B------:R-:W0:Y:S01]  /*2e90*/  @!P2 LDC.64 R24, c[0x0][0x390] ;  /* 0x0000e400ff18ab82 */ /* 0x000e220000000a00 */
[--C-:B------:R-:W-:Y:S02]  /*2ea0*/  @!P2 IMAD R27, R27, UR11, R0.reuse ;  /* 0x0000000b1b1bac24 */ /* 0x100fe4000f8e0200 */
[--C-:B------:R-:W-:Y:S02]  /*2eb0*/  @P3 IMAD R31, R31, UR11, R0.reuse ;  /* 0x0000000b1f1f3c24 */ /* 0x100fe4000f8e0200 */
[--C-:B------:R-:W-:Y:S02]  /*2ec0*/  @P4 IMAD R37, R37, UR11, R0.reuse ;  /* 0x0000000b25254c24 */ /* 0x100fe4000f8e0200 */
[----:B------:R-:W-:Y:S01]  /*2ed0*/  @P0 IMAD R39, R39, UR11, R0 ;  /* 0x0000000b27270c24 */ /* 0x000fe2000f8e0200 */
[----:B------:R-:W2:Y:S08]  /*2ee0*/  @P3 LDC.64 R28, c[0x0][0x390] ;  /* 0x0000e400ff1c3b82 */ /* 0x000eb00000000a00 */
[----:B------:R-:W3:Y:S08]  /*2ef0*/  @P4 LDC.64 R22, c[0x0][0x390] ;  /* 0x0000e400ff164b82 */ /* 0x000ef00000000a00 */
[----:B------:R-:W4:Y:S01]  /*2f00*/  @P0 LDC.64 R20, c[0x0][0x390] ;  /* 0x0000e400ff140b82 */ /* 0x000f220000000a00 */
[----:B0-----:R-:W-:-:S06]  /*2f10*/  @!P2 IMAD.WIDE R24, R27, 0x4, R24 ;  /* 0x000000041b18a825 */ /* 0x001fcc00078e0218 */
[----:B------:R0:W5:Y:S01]  /*2f20*/  @!P2 LDG.E.CONSTANT R24, desc[UR12][R24.64] ;  /* 0x0000000c1818a981 */ /* 0x000162000c1e9900 */
[----:B--2---:R-:W-:-:S06]  /*2f30*/  @P3 IMAD.WIDE R28, R31, 0x4, R28 ;  /* 0x000000041f1c3825 */ /* 0x004fcc00078e021c */
[----:B------:R-:W2:Y:S01]  /*2f40*/  @P3 LDG.E.CONSTANT R28, desc[UR12][R28.64] ;  /* 0x0000000c1c1c3981 */ /* 0x000ea2000c1e9900 */
[----:B---3--:R-:W-:-:S06]  /*2f50*/  @P4 IMAD.WIDE R22, R37, 0x4, R22 ;  /* 0x0000000425164825 */ /* 0x008fcc00078e0216 */
[----:B------:R3:W2:Y:S01]  /*2f60*/  @P4 LDG.E.CONSTANT R22, desc[UR12][R22.64] ;  /* 0x0000000c16164981 */ /* 0x0006a2000c1e9900 */
[----:B----4-:R-:W-:-:S06]  /*2f70*/  @P0 IMAD.WIDE R20, R39, 0x4, R20 ;  /* 0x0000000427140825 */ /* 0x010fcc00078e0214 */
[----:B------:R5:W4:Y:S01]  /*2f80*/  @P0 LDG.E.CONSTANT R20, desc[UR12][R20.64] ;  /* 0x0000000c14140981 */ /* 0x000b22000c1e9900 */
[----:B0-----:R-:W-:Y:S02]  /*2f90*/  @!P4 PRMT R25, RZ, 0x7610, R25 ;  /* 0x00007610ff19c816 */ /* 0x001fe40000000019 */
        /* <DEDUP_REMOVED lines=12> */
[C---:B------:R-:W-:Y:S02]  /*3060*/  ISETP.GE.U32.AND P0, PT, R26.reuse, 0x80, PT ;  /* 0x000000801a00780c */ /* 0x040fe40003f06070 */
[----:B------:R-:W-:-:S11]  /*3070*/  IADD3 R26, PT, PT, R26, 0x80, RZ ;  /* 0x000000801a1a7810 */ /* 0x000fd60007ffe0ff */
[----:B0-----:R-:W-:Y:S05]  /*3080*/  @!P0 BRA `(.L_x_41) ;  /* 0xfffffffc00508947 */ /* 0x001fea000383ffff */
.L_x_32:
[----:B------:R-:W-:Y:S05]  /*3090*/  BSYNC.RECONVERGENT B1 ;  /* 0x0000000000017941 */ /* 0x000fea0003800200 */
.L_x_31:
[----:B------:R-:W4:Y:S01]  /*30a0*/  S2R R24, SR_LANEID ;  /* 0x0000000000187919 */ /* 0x000f220000000000 */
[----:B------:R-:W5:Y:S01]  /*30b0*/  S2UR UR10, SR_CgaCtaId ;  /* 0x00000000000a79c3 */ /* 0x000f620000008800 */
[----:B------:R-:W-:Y:S01]  /*30c0*/  UMOV UR9, 0x400 ;  /* 0x0000040000097882 */ /* 0x000fe20000000000 */
[----:B------:R-:W-:Y:S02]  /*30d0*/  UIADD3 UR4, UPT, UPT, UR4, 0x10, URZ ;  /* 0x0000001004047890 */ /* 0x000fe4000fffe0ff */
[----:B------:R-:W-:-:S04]  /*30e0*/  UIADD3 UR8, UPT, UPT, UR9, 0x80, URZ ;  /* 0x0000008009087890 */ /* 0x000fc8000fffe0ff */
[----:B-----5:R-:W-:Y:S01]  /*30f0*/  ULEA UR8, UR10, UR8, 0x18 ;  /* 0x000000080a087291 */ /* 0x020fe2000f8ec0ff */
[----:B----4-:R-:W-:Y:S02]  /*3100*/  SHF.R.U32.HI R20, RZ, 0x3, R24 ;  /* 0x00000003ff147819 */ /* 0x010fe40000011618 */
[----:B--23--:R-:W-:-:S03]  /*3110*/  LOP3.LUT R21, R24, 0x7, RZ, 0xc0, !PT ;  /* 0x0000000718157812 */ /* 0x00cfc600078ec0ff */
[----:B0-----:R-:W-:Y:S01]  /*3120*/  IMAD.SHL.U32 R22, R20, 0x8, RZ ;  /* 0x0000000814167824 */ /* 0x001fe200078e00ff */
[----:B------:R-:W-:-:S04]  /*3130*/  SHF.R.U32.HI R20, RZ, 0x4, R24 ;  /* 0x00000004ff147819 */ /* 0x000fc80000011618 */
[----:B------:R-:W-:Y:S02]  /*3140*/  LOP3.LUT R21, R22, 0x8, R21, 0xe2, !PT ;  /* 0x0000000816157812 */ /* 0x000fe400078ee215 */
[----:B------:R-:W-:-:S05]  /*3150*/  SHF.L.U32 R20, R20, 0x3, RZ ;  /* 0x0000000314147819 */ /* 0x000fca00000006ff */
[----:B------:R-:W-:-:S05]  /*3160*/  IMAD R20, R21, 0x10, R20 ;  /* 0x0000001015147824 */ /* 0x000fca00078e0214 */
[----:B------:R-:W-:Y:S01]  /*3170*/  LEA R20, R20, UR8, 0x1 ;  /* 0x0000000814147c11 */ /* 0x000fe2000f8e08ff */
[----:B------:R-:W0:Y:S05]  /*3180*/  LDCU UR8, c[0x0][0x398] ;  /* 0x00007300ff0877ac */ /* 0x000e2a0008000800 */
[----:B------:R-:W1:Y:S01]  /*3190*/  LDSM.16.MT88.4 R20, [R20] ;  /* 0x000000001414783b */ /* 0x000e620000004200 */
[----:B0-----:R-:W-:Y:S01]  /*31a0*/  UISETP.GE.AND UP0, UPT, UR4, UR8, UPT ;  /* 0x000000080400728c */ /* 0x001fe2000bf06270 */
[C---:B-1----:R-:W-:Y:S08]  /*31b0*/  HMMA.16816.F32 R8, R16.reuse, R20, R8 ;  /* 0x000000141008723c */ /* 0x042ff00000001808 */
[----:B------:R-:W-:Y:S01]  /*31c0*/  HMMA.16816.F32 R12, R16, R22, R12 ;  /* 0x00000016100c723c */ /* 0x000fe2000000180c */
[----:B------:R-:W-:-:S04]  /*31d0*/  NOP ;  /* 0x0000000000007918 */ /* 0x000fc80000000000 */
[----:B------:R-:W-:-:S15]  /*31e0*/  BRA.U !UP0, `(.L_x_42) ;  /* 0xffffffd108447547 */ /* 0x000fde000b83ffff */
[----:B------:R-:W-:Y:S01]  /*31f0*/  UIADD3 UR8, UPT, UPT, UR9, 0x280, URZ ;  /* 0x0000028009087890 */ /* 0x000fe2000fffe0ff */
[----:B------:R-:W-:Y:S02]  /*3200*/  SHF.R.U32.HI R2, RZ, 0x2, R24 ;  /* 0x00000002ff027819 */ /* 0x000fe40000011618 */
[----:B------:R-:W-:Y:S01]  /*3210*/  LOP3.LUT R5, R24, 0x3, RZ, 0xc0, !PT ;  /* 0x0000000318057812 */ /* 0x000fe200078ec0ff */
[----:B------:R-:W-:Y:S01]  /*3220*/  ULEA UR8, UR10, UR8, 0x18 ;  /* 0x000000080a087291 */ /* 0x000fe2000f8ec0ff */
[----:B------:R-:W-:Y:S02]  /*3230*/  ISETP.GT.U32.AND P0, PT, R35, 0xff, PT ;  /* 0x000000ff2300780c */ /* 0x000fe40003f04070 */
[----:B------:R-:W-:-:S04]  /*3240*/  LEA R2, R2, R5, 0x3 ;  /* 0x0000000502027211 */ /* 0x000fc800078e18ff */
[----:B------:R-:W-:-:S05]  /*3250*/  LEA R2, R2, UR8, 0x3 ;  /* 0x0000000802027c11 */ /* 0x000fca000f8e18ff */
[----:B------:R0:W-:Y:S04]  /*3260*/  STS.64 [R2], R8 ;  /* 0x0000000802007388 */ /* 0x0001e80000000a00 */
[----:B------:R0:W-:Y:S04]  /*3270*/  STS.64 [R2+0x200], R10 ;  /* 0x0002000a02007388 */ /* 0x0001e80000000a00 */
[----:B------:R0:W-:Y:S04]  /*3280*/  STS.64 [R2+0x20], R12 ;  /* 0x0000200c02007388 */ /* 0x0001e80000000a00 */
[----:B------:R0:W-:Y:S01]  /*3290*/  STS.64 [R2+0x220], R14 ;  /* 0x0002200e02007388 */ /* 0x0001e20000000a00 */
[----:B------:R-:W-:Y:S05]  /*32a0*/  @P0 EXIT ;  /* 0x000000000000094d */ /* 0x000fea0003800000 */
[----:B0-----:R-:W0:Y:S01]  /*32b0*/  LDC R9, c[0x0][0x39c] ;  /* 0x0000e700ff097b82 */ /* 0x001e220000000800 */
[----:B------:R-:W-:Y:S01]  /*32c0*/  UIADD3 UR9, UPT, UPT, UR9, 0x40, URZ ;  /* 0x0000004009097890 */ /* 0x000fe2000fffe0ff */
[----:B------:R-:W1:Y:S03]  /*32d0*/  LDCU.64 UR4, c[0x0][0x398] ;  /* 0x00007300ff0477ac */ /* 0x000e660008000a00 */
[----:B------:R-:W-:-:S03]  /*32e0*/  ULEA UR9, UR10, UR9, 0x18 ;  /* 0x000000090a097291 */ /* 0x000fc6000f8ec0ff */
[----:B------:R-:W2:Y:S03]  /*32f0*/  LDC R6, c[0x0][0x39c] ;  /* 0x0000e700ff067b82 */ /* 0x000ea60000000800 */
[----:B------:R-:W-:-:S05]  /*3300*/  LEA R7, R3, UR9, 0x2 ;  /* 0x0000000903077c11 */ /* 0x000fca000f8e10ff */
[----:B------:R-:W3:Y:S01]  /*3310*/  LDC.64 R4, c[0x0][0x3a0] ;  /* 0x0000e800ff047b82 */ /* 0x000ee20000000a00 */
[----:B0-----:R-:W-:-:S04]  /*3320*/  IMAD R9, R32, R9, UR6 ;  /* 0x0000000620097e24 */ /* 0x001fc8000f8e0209 */
[----:B-1----:R-:W-:-:S07]  /*3330*/  IMAD.IADD R9, R34, 0x1, R9 ;  /* 0x0000000122097824 */ /* 0x002fce00078e0209 */
.L_x_47:
[----:B------:R-:W-:Y:S01]  /*3340*/  ISETP.GE.AND P0, PT, R0, UR5, PT ;  /* 0x0000000500007c0c */ /* 0x000fe2000bf06270 */
[----:B------:R-:W-:Y:S03]  /*3350*/  BSSY.RECONVERGENT B0, `(.L_x_43) ;  /* 0x0000017000007945 */ /* 0x000fe60003800200 */
[----:B------:R-:W-:-:S13]  /*3360*/  ISETP.GE.OR P0, PT, R32, UR4, P0 ;  /* 0x0000000420007c0c */ /* 0x000fda0008706670 */
[----:B0-----:R-:W-:Y:S05]  /*3370*/  @P0 BRA `(.L_x_44) ;  /* 0x0000000000500947 */ /* 0x001fea0003800000 */
[----:B------:R-:W0:Y:S01]  /*3380*/  LDS R3, [R7] ;  /* 0x0000000007037984 */ /* 0x000e220000000800 */
[----:B------:R-:W-:Y:S01]  /*3390*/  LOP3.LUT R2, R34, 0xf0, R35, 0xf8, !PT ;  /* 0x000000f022027812 */ /* 0x000fe200078ef823 */
[----:B------:R-:W-:Y:S03]  /*33a0*/  BSSY.RECONVERGENT B1, `(.L_x_45) ;  /* 0x000000f000017945 */ /* 0x000fe60003800200 */
[----:B------:R-:W-:-:S06]  /*33b0*/  LEA R2, R2, UR8, 0x2 ;  /* 0x0000000802027c11 */ /* 0x000fcc000f8e10ff */
[----:B------:R-:W1:Y:S01]  /*33c0*/  LDS R2, [R2] ;  /* 0x0000000002027984 */ /* 0x000e620000000800 */
[----:B0-----:R-:W-:-:S04]  /*33d0*/  FADD R13, R3, 9.9999999747524270788e-07 ;  /* 0x358637bd030d7421 */ /* 0x001fc80000000000 */
[----:B------:R-:W0:Y:S08]  /*33e0*/  MUFU.RCP R3, R13 ;  /* 0x0000000d00037308 */ /* 0x000e300000001000 */
[----:B-1----:R-:W1:Y:S01]  /*33f0*/  FCHK P0, R2, R13 ;  /* 0x0000000d02007302 */ /* 0x002e620000000000 */
[----:B0-----:R-:W-:-:S04]  /*3400*/  FFMA R8, -R13, R3, 1 ;  /* 0x3f8000000d087423 */ /* 0x001fc80000000103 */
[----:B------:R-:W-:-:S04]  /*3410*/  FFMA R3, R3, R8, R3 ;  /* 0x0000000803037223 */ /* 0x000fc80000000003 */
[----:B------:R-:W-:-:S04]  /*3420*/  FFMA R8, R2, R3, RZ ;  /* 0x0000000302087223 */ /* 0x000fc800000000ff */
[----:B------:R-:W-:-:S04]  /*3430*/  FFMA R10, -R13, R8, R2 ;  /* 0x000000080d0a7223 */ /* 0x000fc80000000102 */
[----:B------:R-:W-:Y:S01]  /*3440*/  FFMA R11, R3, R10, R8 ;  /* 0x0000000a030b7223 */ /* 0x000fe20000000008 */
[----:B-1----:R-:W-:Y:S06]  /*3450*/  @!P0 BRA `(.L_x_46) ;  /* 0x00000000000c8947 */ /* 0x002fec0003800000 */
[----:B------:R-:W-:-:S07]  /*3460*/  MOV R8, 0x3480 ;  /* 0x0000348000087802 */ /* 0x000fce0000000f00 */
[----:B--23--:R-:W-:Y:S05]  /*3470*/  CALL.REL.NOINC `($__internal_0_$__cuda_sm3x_div_rn_noftz_f32_slowpath) ;  /* 0x0000000000307944 */ /* 0x00cfea0003c00000 */
[----:B------:R-:W-:-:S07]  /*3480*/  MOV R11, R10 ;  /* 0x0000000a000b7202 */ /* 0x000fce0000000f00 */
.L_x_46:
[----:B------:R-:W-:Y:S05]  /*3490*/  BSYNC.RECONVERGENT B1 ;  /* 0x0000000000017941 */ /* 0x000fea0003800200 */
.L_x_45:
[----:B---3--:R-:W-:-:S05]  /*34a0*/  IMAD.WIDE R2, R9, 0x4, R4 ;  /* 0x0000000409027825 */ /* 0x008fca00078e0204 */
[----:B------:R0:W-:Y:S02]  /*34b0*/  STG.E desc[UR12][R2.64], R11 ;  /* 0x0000000b02007986 */ /* 0x0001e4000c10190c */
.L_x_44:
[----:B------:R-:W-:Y:S05]  /*34c0*/  BSYNC.RECONVERGENT B0 ;  /* 0x0000000000007941 */ /* 0x000fea0003800200 */
.L_x_43:
[C---:B------:R-:W-:Y:S01]  /*34d0*/  ISETP.GE.U32.AND P0, PT, R35.reuse, 0xe0, PT ;  /* 0x000000e02300780c */ /* 0x040fe20003f06070 */
[----:B------:R-:W-:Y:S01]  /*34e0*/  VIADD R35, R35, 0x20 ;  /* 0x0000002023237836 */ /* 0x000fe20000000000 */
[----:B------:R-:W-:Y:S01]  /*34f0*/  IADD3 R7, PT, PT, R7, 0x8, RZ ;  /* 0x0000000807077810 */ /* 0x000fe20007ffe0ff */
[----:B--2---:R-:W-:Y:S01]  /*3500*/  IMAD R9, R6, 0x2, R9 ;  /* 0x0000000206097824 */ /* 0x004fe200078e0209 */
[----:B------:R-:W-:-:S09]  /*3510*/  IADD3 R32, PT, PT, R32, 0x2, RZ ;  /* 0x0000000220207810 */ /* 0x000fd20007ffe0ff */
[----:B------:R-:W-:Y:S05]  /*3520*/  @!P0 BRA `(.L_x_47) ;  /* 0xfffffffc00848947 */ /* 0x000fea000383ffff */
[----:B------:R-:W-:Y:S05]  /*3530*/  EXIT ;  /* 0x000000000000794d */ /* 0x000fea0003800000 */
        .weak           $__internal_0_$__cuda_sm3x_div_rn_noftz_f32_slowpath
        .type           $__internal_0_$__cuda_sm3x_div_rn_noftz_f32_slowpath,@function
        .size           $__internal_0_$__cuda_sm3x_div_rn_noftz_f32_slowpath,(.L_x_60 - $__internal_0_$__cuda_sm3x_div_rn_noftz_f32_slowpath)
$__internal_0_$__cuda_sm3x_div_rn_noftz_f32_slowpath:
[----:B------:R-:W-:Y:S01]  /*3540*/  SHF.R.U32.HI R10, RZ, 0x17, R13 ;  /* 0x00000017ff0a7819 */ /* 0x000fe2000001160d */
[----:B------:R-:W-:Y:S01]  /*3550*/  BSSY.RECONVERGENT B2, `(.L_x_48) ;  /* 0x0000065000027945 */ /* 0x000fe20003800200 */
[--C-:B------:R-:W-:Y:S02]  /*3560*/  SHF.R.U32.HI R3, RZ, 0x17, R2.reuse ;  /* 0x00000017ff037819 */ /* 0x100fe40000011602 */
[----:B------:R-:W-:Y:S01]  /*3570*/  LOP3.LUT R16, R10, 0xff, RZ, 0xc0, !PT ;  /* 0x000000ff0a107812 */ /* 0x000fe200078ec0ff */
[----:B------:R-:W-:Y:S01]  /*3580*/  IMAD.MOV.U32 R10, RZ, RZ, R2 ;  /* 0x000000ffff0a7224 */ /* 0x000fe200078e0002 */
[----:B------:R-:W-:Y:S02]  /*3590*/  LOP3.LUT R14, R3, 0xff, RZ, 0xc0, !PT ;  /* 0x000000ff030e7812 */ /* 0x000fe400078ec0ff */
[----:B------:R-:W-:Y:S01]  /*35a0*/  MOV R11, R13 ;  /* 0x0000000d000b7202 */ /* 0x000fe20000000f00 */
[----:B------:R-:W-:Y:S01]  /*35b0*/  VIADD R17, R16, 0xffffffff ;  /* 0xffffffff10117836 */ /* 0x000fe20000000000 */
[----:B------:R-:W-:-:S04]  /*35c0*/  IADD3 R15, PT, PT, R14, -0x1, RZ ;  /* 0xffffffff0e0f7810 */ /* 0x000fc80007ffe0ff */
[----:B------:R-:W-:-:S04]  /*35d0*/  ISETP.GT.U32.AND P0, PT, R17, 0xfd, PT ;  /* 0x000000fd1100780c */ /* 0x000fc80003f04070 */
[----:B------:R-:W-:-:S13]  /*35e0*/  ISETP.GT.U32.OR P0, PT, R15, 0xfd, P0 ;  /* 0x000000fd0f00780c */ /* 0x000fda0000704470 */
[----:B------:R-:W-:Y:S01]  /*35f0*/  @!P0 IMAD.MOV.U32 R12, RZ, RZ, RZ ;  /* 0x000000ffff0c8224 */ /* 0x000fe200078e00ff */
[----:B------:R-:W-:Y:S06]  /*3600*/  @!P0 BRA `(.L_x_49) ;  /* 0x0000000000608947 */ /* 0x000fec0003800000 */
[----:B------:R-:W-:Y:S02]  /*3610*/  FSETP.GTU.FTZ.AND P0, PT, |R2|, +INF , PT ;  /* 0x7f8000000200780b */ /* 0x000fe40003f1c200 */
[----:B------:R-:W-:Y:S02]  /*3620*/  FSETP.GTU.FTZ.AND P1, PT, |R13|, +INF , PT ;  /* 0x7f8000000d00780b */ /* 0x000fe40003f3c200 */
[----:B------:R-:W-:Y:S02]  /*3630*/  MOV R3, R13 ;  /* 0x0000000d00037202 */ /* 0x000fe40000000f00 */
[----:B------:R-:W-:-:S13]  /*3640*/  PLOP3.LUT P0, PT, P0, P1, PT, 0xf8, 0x8f ;  /* 0x00000000008f781c */ /* 0x000fda0000703f70 */
[----:B------:R-:W-:Y:S05]  /*3650*/  @P0 BRA `(.L_x_50) ;  /* 0x00000004004c0947 */ /* 0x000fea0003800000 */
[----:B------:R-:W-:-:S13]  /*3660*/  LOP3.LUT P0, RZ, R11, 0x7fffffff, R10, 0xc8, !PT ;  /* 0x7fffffff0bff7812 */ /* 0x000fda000780c80a */
[----:B------:R-:W-:Y:S05]  /*3670*/  @!P0 BRA `(.L_x_51) ;  /* 0x00000004003c8947 */ /* 0x000fea0003800000 */
[C---:B------:R-:W-:Y:S02]  /*3680*/  FSETP.NEU.FTZ.AND P1, PT, |R2|.reuse, +INF , PT ;  /* 0x7f8000000200780b */ /* 0x040fe40003f3d200 */
[----:B------:R-:W-:Y:S02]  /*3690*/  FSETP.NEU.FTZ.AND P2, PT, |R3|, +INF , PT ;  /* 0x7f8000000300780b */ /* 0x000fe40003f5d200 */
[----:B------:R-:W-:-:S11]  /*36a0*/  FSETP.NEU.FTZ.AND P0, PT, |R2|, +INF , PT ;  /* 0x7f8000000200780b */ /* 0x000fd60003f1d200 */
[----:B------:R-:W-:Y:S05]  /*36b0*/  @!P2 BRA !P1, `(.L_x_51) ;  /* 0x00000004002ca947 */ /* 0x000fea0004800000 */
[----:B------:R-:W-:-:S04]  /*36c0*/  LOP3.LUT P1, RZ, R10, 0x7fffffff, RZ, 0xc0, !PT ;  /* 0x7fffffff0aff7812 */ /* 0x000fc8000782c0ff */
[----:B------:R-:W-:-:S13]  /*36d0*/  PLOP3.LUT P1, PT, P2, P1, PT, 0x2f, 0xf2 ;  /* 0x0000000000f2781c */ /* 0x000fda0001722577 */
[----:B------:R-:W-:Y:S05]  /*36e0*/  @P1 BRA `(.L_x_52) ;  /* 0x0000000400181947 */ /* 0x000fea0003800000 */
[----:B------:R-:W-:-:S04]  /*36f0*/  LOP3.LUT P1, RZ, R11, 0x7fffffff, RZ, 0xc0, !PT ;  /* 0x7fffffff0bff7812 */ /* 0x000fc8000782c0ff */
[----:B------:R-:W-:-:S13]  /*3700*/  PLOP3.LUT P0, PT, P0, P1, PT, 0x2f, 0xf2 ;  /* 0x0000000000f2781c */ /* 0x000fda0000702577 */
[----:B------:R-:W-:Y:S05]  /*3710*/  @P0 BRA `(.L_x_53) ;  /* 0x0000000400000947 */ /* 0x000fea0003800000 */
[----:B------:R-:W-:Y:S02]  /*3720*/  ISETP.GE.AND P0, PT, R15, RZ, PT ;  /* 0x000000ff0f00720c */ /* 0x000fe40003f06270 */
[----:B------:R-:W-:-:S11]  /*3730*/  ISETP.GE.AND P1, PT, R17, RZ, PT ;  /* 0x000000ff1100720c */ /* 0x000fd60003f26270 */
[----:B------:R-:W-:Y:S01]  /*3740*/  @P0 IMAD.MOV.U32 R12, RZ, RZ, RZ ;  /* 0x000000ffff0c0224 */ /* 0x000fe200078e00ff */
[----:B------:R-:W-:Y:S01]  /*3750*/  @!P0 MOV R12, 0xffffffc0 ;  /* 0xffffffc0000c8802 */ /* 0x000fe20000000f00 */
[----:B------:R-:W-:Y:S01]  /*3760*/  @!P0 FFMA R10, R2, 1.84467440737095516160e+19, RZ ;  /* 0x5f800000020a8823 */ /* 0x000fe200000000ff */
[----:B------:R-:W-:-:S03]  /*3770*/  @!P1 FFMA R11, R3, 1.84467440737095516160e+19, RZ ;  /* 0x5f800000030b9823 */ /* 0x000fc600000000ff */
[----:B------:R-:W-:-:S07]  /*3780*/  @!P1 VIADD R12, R12, 0x40 ;  /* 0x000000400c0c9836 */ /* 0x000fce0000000000 */
.L_x_49:
[----:B------:R-:W-:Y:S01]  /*3790*/  LEA R2, R16, 0xc0800000, 0x17 ;  /* 0xc080000010027811 */ /* 0x000fe200078eb8ff */
[----:B------:R-:W-:Y:S01]  /*37a0*/  VIADD R3, R14, 0xffffff81 ;  /* 0xffffff810e037836 */ /* 0x000fe20000000000 */
[----:B------:R-:W-:Y:S02]  /*37b0*/  BSSY.RECONVERGENT B3, `(.L_x_54) ;  /* 0x0000035000037945 */ /* 0x000fe40003800200 */
[----:B------:R-:W-:Y:S01]  /*37c0*/  IADD3 R11, PT, PT, -R2, R11, RZ ;  /* 0x0000000b020b7210 */ /* 0x000fe20007ffe1ff */
[C---:B------:R-:W-:Y:S01]  /*37d0*/  IMAD R2, R3.reuse, -0x800000, R10 ;  /* 0xff80000003027824 */ /* 0x040fe200078e020a */
[----:B------:R-:W-:Y:S02]  /*37e0*/  IADD3 R3, PT, PT, R3, 0x7f, -R16 ;  /* 0x0000007f03037810 */ /* 0x000fe40007ffe810 */
[----:B------:R-:W0:Y:S01]  /*37f0*/  MUFU.RCP R13, R11 ;  /* 0x0000000b000d7308 */ /* 0x000e220000001000 */
[----:B------:R-:W-:Y:S01]  /*3800*/  FADD.FTZ R15, -R11, -RZ ;  /* 0x800000ff0b0f7221 */ /* 0x000fe20000010100 */
[----:B------:R-:W-:-:S03]  /*3810*/  IADD3 R3, PT, PT, R3, R12, RZ ;  /* 0x0000000c03037210 */ /* 0x000fc60007ffe0ff */
[----:B0-----:R-:W-:-:S04]  /*3820*/  FFMA R14, R13, R15, 1 ;  /* 0x3f8000000d0e7423 */ /* 0x001fc8000000000f */
[----:B------:R-:W-:-:S04]  /*3830*/  FFMA R17, R13, R14, R13 ;  /* 0x0000000e0d117223 */ /* 0x000fc8000000000d */
[----:B------:R-:W-:-:S04]  /*3840*/  FFMA R10, R2, R17, RZ ;  /* 0x00000011020a7223 */ /* 0x000fc800000000ff */
[----:B------:R-:W-:-:S04]  /*3850*/  FFMA R13, R15, R10, R2 ;  /* 0x0000000a0f0d7223 */ /* 0x000fc80000000002 */
[----:B------:R-:W-:-:S04]  /*3860*/  FFMA R14, R17, R13, R10 ;  /* 0x0000000d110e7223 */ /* 0x000fc8000000000a */
[----:B------:R-:W-:-:S04]  /*3870*/  FFMA R15, R15, R14, R2 ;  /* 0x0000000e0f0f7223 */ /* 0x000fc80000000002 */
[----:B------:R-:W-:-:S05]  /*3880*/  FFMA R10, R17, R15, R14 ;  /* 0x0000000f110a7223 */ /* 0x000fca000000000e */
[----:B------:R-:W-:-:S04]  /*3890*/  SHF.R.U32.HI R2, RZ, 0x17, R10 ;  /* 0x00000017ff027819 */ /* 0x000fc8000001160a */
[----:B------:R-:W-:-:S05]  /*38a0*/  LOP3.LUT R2, R2, 0xff, RZ, 0xc0, !PT ;  /* 0x000000ff02027812 */ /* 0x000fca00078ec0ff */
[----:B------:R-:W-:-:S05]  /*38b0*/  IMAD.IADD R13, R2, 0x1, R3 ;  /* 0x00000001020d7824 */ /* 0x000fca00078e0203 */
[----:B------:R-:W-:-:S04]  /*38c0*/  IADD3 R2, PT, PT, R13, -0x1, RZ ;  /* 0xffffffff0d027810 */ /* 0x000fc80007ffe0ff */
[----:B------:R-:W-:-:S13]  /*38d0*/  ISETP.GE.U32.AND P0, PT, R2, 0xfe, PT ;  /* 0x000000fe0200780c */ /* 0x000fda0003f06070 */
[----:B------:R-:W-:Y:S05]  /*38e0*/  @!P0 BRA `(.L_x_55) ;  /* 0x0000000000808947 */ /* 0x000fea0003800000 */
[----:B------:R-:W-:-:S13]  /*38f0*/  ISETP.GT.AND P0, PT, R13, 0xfe, PT ;  /* 0x000000fe0d00780c */ /* 0x000fda0003f04270 */
[----:B------:R-:W-:Y:S05]  /*3900*/  @P0 BRA `(.L_x_56) ;  /* 0x00000000006c0947 */ /* 0x000fea0003800000 */
[----:B------:R-:W-:-:S13]  /*3910*/  ISETP.GE.AND P0, PT, R13, 0x1, PT ;  /* 0x000000010d00780c */ /* 0x000fda0003f06270 */
[----:B------:R-:W-:Y:S05]  /*3920*/  @P0 BRA `(.L_x_57) ;  /* 0x0000000000740947 */ /* 0x000fea0003800000 */
[----:B------:R-:W-:Y:S02]  /*3930*/  ISETP.GE.AND P0, PT, R13, -0x18, PT ;  /* 0xffffffe80d00780c */ /* 0x000fe40003f06270 */
[----:B------:R-:W-:-:S11]  /*3940*/  LOP3.LUT R10, R10, 0x80000000, RZ, 0xc0, !PT ;  /* 0x800000000a0a7812 */ /* 0x000fd600078ec0ff */
[----:B------:R-:W-:Y:S05]  /*3950*/  @!P0 BRA `(.L_x_57) ;  /* 0x0000000000688947 */ /* 0x000fea0003800000 */
[-CC-:B------:R-:W-:Y:S01]  /*3960*/  FFMA.RZ R2, R17, R15.reuse, R14.reuse ;  /* 0x0000000f11027223 */ /* 0x180fe2000000c00e */
[----:B------:R-:W-:Y:S02]  /*3970*/  VIADD R12, R13, 0x20 ;  /* 0x000000200d0c7836 */ /* 0x000fe40000000000 */
[-CC-:B------:R-:W-:Y:S01]  /*3980*/  FFMA.RM R3, R17, R15.reuse, R14.reuse ;  /* 0x0000000f11037223 */ /* 0x180fe2000000400e */
[----:B------:R-:W-:Y:S02]  /*3990*/  ISETP.NE.AND P2, PT, R13, RZ, PT ;  /* 0x000000ff0d00720c */ /* 0x000fe40003f45270 */
[----:B------:R-:W-:Y:S01]  /*39a0*/  LOP3.LUT R11, R2, 0x7fffff, RZ, 0xc0, !PT ;  /* 0x007fffff020b7812 */ /* 0x000fe200078ec0ff */
[----:B------:R-:W-:Y:S01]  /*39b0*/  FFMA.RP R2, R17, R15, R14 ;  /* 0x0000000f11027223 */ /* 0x000fe2000000800e */
[----:B------:R-:W-:Y:S02]  /*39c0*/  ISETP.NE.AND P1, PT, R13, RZ, PT ;  /* 0x000000ff0d00720c */ /* 0x000fe40003f25270 */
[----:B------:R-:W-:-:S02]  /*39d0*/  LOP3.LUT R11, R11, 0x800000, RZ, 0xfc, !PT ;  /* 0x008000000b0b7812 */ /* 0x000fc400078efcff */
[----:B------:R-:W-:Y:S02]  /*39e0*/  IADD3 R13, PT, PT, -R13, RZ, RZ ;  /* 0x000000ff0d0d7210 */ /* 0x000fe40007ffe1ff */
[----:B------:R-:W-:Y:S02]  /*39f0*/  SHF.L.U32 R12, R11, R12, RZ ;  /* 0x0000000c0b0c7219 */ /* 0x000fe400000006ff */
[----:B------:R-:W-:Y:S02]  /*3a00*/  FSETP.NEU.FTZ.AND P0, PT, R2, R3, PT ;  /* 0x000000030200720b */ /* 0x000fe40003f1d000 */
[----:B------:R-:W-:Y:S02]  /*3a10*/  SEL R2, R13, RZ, P2 ;  /* 0x000000ff0d027207 */ /* 0x000fe40001000000 */
[----:B------:R-:W-:Y:S02]  /*3a20*/  ISETP.NE.AND P1, PT, R12, RZ, P1 ;  /* 0x000000ff0c00720c */ /* 0x000fe40000f25270 */
[----:B------:R-:W-:-:S02]  /*3a30*/  SHF.R.U32.HI R2, RZ, R2, R11 ;  /* 0x00000002ff027219 */ /* 0x000fc4000001160b */
[----:B------:R-:W-:Y:S02]  /*3a40*/  PLOP3.LUT P0, PT, P0, P1, PT, 0xf8, 0x8f ;  /* 0x00000000008f781c */ /* 0x000fe40000703f70 */
[----:B------:R-:W-:Y:S02]  /*3a50*/  SHF.R.U32.HI R12, RZ, 0x1, R2 ;  /* 0x00000001ff0c7819 */ /* 0x000fe40000011602 */
[----:B------:R-:W-:-:S04]  /*3a60*/  SEL R3, RZ, 0x1, !P0 ;  /* 0x00000001ff037807 */ /* 0x000fc80004000000 */
[----:B------:R-:W-:-:S04]  /*3a70*/  LOP3.LUT R3, R3, 0x1, R12, 0xf8, !PT ;  /* 0x0000000103037812 */ /* 0x000fc800078ef80c */
[----:B------:R-:W-:-:S05]  /*3a80*/  LOP3.LUT R3, R3, R2, RZ, 0xc0, !PT ;  /* 0x0000000203037212 */ /* 0x000fca00078ec0ff */
[----:B------:R-:W-:-:S05]  /*3a90*/  IMAD.IADD R3, R12, 0x1, R3 ;  /* 0x000000010c037824 */ /* 0x000fca00078e0203 */
[----:B------:R-:W-:Y:S01]  /*3aa0*/  LOP3.LUT R10, R3, R10, RZ, 0xfc, !PT ;  /* 0x0000000a030a7212 */ /* 0x000fe200078efcff */
[----:B------:R-:W-:Y:S06]  /*3ab0*/  BRA `(.L_x_57) ;  /* 0x0000000000107947 */ /* 0x000fec0003800000 */
.L_x_56:
[----:B------:R-:W-:-:S04]  /*3ac0*/  LOP3.LUT R10, R10, 0x80000000, RZ, 0xc0, !PT ;  /* 0x800000000a0a7812 */ /* 0x000fc800078ec0ff */
[----:B------:R-:W-:Y:S01]  /*3ad0*/  LOP3.LUT R10, R10, 0x7f800000, RZ, 0xfc, !PT ;  /* 0x7f8000000a0a7812 */ /* 0x000fe200078efcff */
[----:B------:R-:W-:Y:S06]  /*3ae0*/  BRA `(.L_x_57) ;  /* 0x0000000000047947 */ /* 0x000fec0003800000 */
.L_x_55:
[----:B------:R-:W-:-:S07]  /*3af0*/  LEA R10, R3, R10, 0x17 ;  /* 0x0000000a030a7211 */ /* 0x000fce00078eb8ff */
.L_x_57:
[----:B------:R-:W-:Y:S05]  /*3b00*/  BSYNC.RECONVERGENT B3 ;  /* 0x0000000000037941 */ /* 0x000fea0003800200 */
.L_x_54:
[----:B------:R-:W-:Y:S05]  /*3b10*/  BRA `(.L_x_58) ;  /* 0x0000000000207947 */ /* 0x000fea0003800000 */
.L_x_53:
[----:B------:R-:W-:-:S04]  /*3b20*/  LOP3.LUT R10, R11, 0x80000000, R10, 0x48, !PT ;  /* 0x800000000b0a7812 */ /* 0x000fc800078e480a */
[----:B------:R-:W-:Y:S01]  /*3b30*/  LOP3.LUT R10, R10, 0x7f800000, RZ, 0xfc, !PT ;  /* 0x7f8000000a0a7812 */ /* 0x000fe200078efcff */
[----:B------:R-:W-:Y:S06]  /*3b40*/  BRA `(.L_x_58) ;  /* 0x0000000000147947 */ /* 0x000fec0003800000 */
.L_x_52:
[----:B------:R-:W-:Y:S01]  /*3b50*/  LOP3.LUT R10, R11, 0x80000000, R10, 0x48, !PT ;  /* 0x800000000b0a7812 */ /* 0x000fe200078e480a */
[----:B------:R-:W-:Y:S06]  /*3b60*/  BRA `(.L_x_58) ;  /* 0x00000000000c7947 */ /* 0x000fec0003800000 */
.L_x_51:
[----:B------:R-:W0:Y:S01]  /*3b70*/  MUFU.RSQ R10, -QNAN ;  /* 0xffc00000000a7908 */ /* 0x000e220000001400 */
[----:B------:R-:W-:Y:S05]  /*3b80*/  BRA `(.L_x_58) ;  /* 0x0000000000047947 */ /* 0x000fea0003800000 */
.L_x_50:
[----:B------:R-:W-:-:S07]  /*3b90*/  FADD.FTZ R10, R2, R3 ;  /* 0x00000003020a7221 */ /* 0x000fce0000010000 */
.L_x_58:
[----:B------:R-:W-:Y:S05]  /*3ba0*/  BSYNC.RECONVERGENT B2 ;  /* 0x0000000000027941 */ /* 0x000fea0003800200 */
.L_x_48:
[----:B------:R-:W-:Y:S01]  /*3bb0*/  IMAD.MOV.U32 R2, RZ, RZ, R8 ;  /* 0x000000ffff027224 */ /* 0x000fe200078e0008 */
[----:B------:R-:W-:-:S04]  /*3bc0*/  MOV R3, 0x0 ;  /* 0x0000000000037802 */ /* 0x000fc80000000f00 */
[----:B0-----:R-:W-:Y:S05]  /*3bd0*/  RET.REL.NODEC R2 `(_Z14attention_wmmaPKfS0_S0_iiPf) ;  /* 0xffffffc402087950 */ /* 0x001fea0003c3ffff */
.L_x_59:
[----:B------:R-:W-:-:S00]  /*3be0*/  BRA `(.L_x_59) ;  /* 0xfffffffc00fc7947 */ /* 0x000fc0000383ffff */
[----:B------:R-:W-:-:S00]  /*3bf0*/  NOP ;  /* 0x0000000000007918 */ /* 0x000fc00000000000 */
        /* <DEDUP_REMOVED lines=8> */
.L_x_60:


//--------------------- .nv.shared._Z14attention_wmmaPKfS0_S0_iiPf --------------------------
	.section	.nv.shared._Z14attention_wmmaPKfS0_S0_iiPf,"aw",@nobits
	.sectionflags	@""
	.align	4
.nv.shared._Z14attention_wmmaPKfS0_S0_iiPf:
	.zero		3712


//--------------------- .nv.shared.reserved.0     --------------------------
	.section	.nv.shared.reserved.0,"aw",@nobits
	.weak		__nv_reservedSMEM_offset_0_alias
	.size		__nv_reservedSMEM_offset_0_alias, 0, 64
	.other		__nv_reservedSMEM_offset_0_alias,@"STO_CUDA_RESERVED_SHARED STV_DEFAULT"
__nv_reservedSMEM_offset_0_alias:
	.zero		0
	.zero		64


//--------------------- .nv.constant0._Z14attention_wmmaPKfS0_S0_iiPf --------------------------
	.section	.nv.constant0._Z14attention_wmmaPKfS0_S0_iiPf,"a",@progbits
	.sectionflags	@""
	.align	4
.nv.constant0._Z14attention_wmmaPKfS0_S0_iiPf:
	.zero		936


//--------------------- SYMBOLS --------------------------

	.type		.nv.reservedSmem.offset0,@object
	.size		.nv.reservedSmem.offset0,0x4
	.type		.nv.reservedSmem.cap,@object
	.size		.nv.reservedSmem.cap,0x4
